	.target	sm_90a

	.elftype	@"ET_EXEC"


//--------------------- .note.nv.tkinfo           --------------------------
	.section	.note.nv.tkinfo,"",@"SHT_NOTE"
	.sectionflags	@"SHF_NOTE_NV_TKINFO"
	.tkinfo
        /*0018*/ 	.word	0x00000002
        /*0030*/ 	.string	""
        /*0030*/ 	.string	"ptxas"
        /*0030*/ 	.string	"Cuda compilation tools, release 13.0, V13.0.88"
        /*0030*/ 	.string	"Build cuda_13.0.r13.0/compiler.36424714_0"
        /*0030*/ 	.string	"-arch sm_90a -m 64 "



//--------------------- .note.nv.cuinfo           --------------------------
	.section	.note.nv.cuinfo,"",@"SHT_NOTE"
	.sectionflags	@"SHF_NOTE_NV_CUINFO"
        /*0018*/ 	.short	0x0002
        /*001a*/ 	.short	0x005a
        /*001c*/ 	.short	0x0082
	.zero		2


//--------------------- .nv.info                  --------------------------
	.section	.nv.info,"",@"SHT_CUDA_INFO"
	.align	4


	//----- nvinfo : EIATTR_REGCOUNT
	.align		4
        /*0000*/ 	.byte	0x04, 0x2f
        /*0002*/ 	.short	(.L_15 - .L_14)
	.align		4
.L_14:
        /*0004*/ 	.word	index@(_ZN7cutlass13device_kernelINS_4gemm6kernel13GemmUniversalIN4cute5tupleIJiiiiEEENS1_10collective13CollectiveMmaINS1_34MainloopSm90TmaGmmaWarpSpecializedILi5ENS5_IJNS4_1CILi2EEENSA_ILi1EEESC_EEENS1_32KernelTmaWarpSpecializedPingpongEEENS5_IJNSA_ILi64EEESG_NSA_ILi128EEEEEENS_10tfloat32_tENS5_IJlSC_lEEESJ_SK_NS4_8TiledMMAINS4_8MMA_AtomIJNS4_4SM904GMMA29MMA_64x64x8_F32TF32TF32_SS_TNILNSO_7ScaleInE1ELSQ_1EEEEEENS4_6LayoutINS5_IJSC_SC_SC_EEENS5_IJNSA_ILi0EEESV_SV_EEEEENS5_IJNS4_10UnderscoreESY_SY_EEEEENS4_13SM90_TMA_LOADENS4_14ComposedLayoutINS4_7SwizzleILi3ELi4ELi3EEENS4_18smem_ptr_flag_bitsILi32EEENST_INS5_IJNSA_ILi8EEENSA_ILi32EEEEEENS5_IJS18_SC_EEEEEEEvNS4_8identityENS4_23SM90_TMA_LOAD_MULTICASTES1C_vS1D_EENS_8epilogue10collective6detail29Sm90TmaWarpSpecializedAdapterINS1H_15DefaultEpilogueISJ_SK_SK_NS1G_6thread17LinearCombinationISJ_Li1EffLNS1L_9ScaleType4KindE0ELNS_15FloatRoundStyleE2ESJ_EENS1_15EpilogueDefaultEEEEEvvEEEEvNT_6ParamsE)
        /*0008*/ 	.word	0x000000a8


	//----- nvinfo : EIATTR_FRAME_SIZE
	.align		4
.L_15:
        /*000c*/ 	.byte	0x04, 0x11
        /*000e*/ 	.short	(.L_17 - .L_16)
	.align		4
.L_16:
        /*0010*/ 	.word	index@(_ZN7cutlass13device_kernelINS_4gemm6kernel13GemmUniversalIN4cute5tupleIJiiiiEEENS1_10collective13CollectiveMmaINS1_34MainloopSm90TmaGmmaWarpSpecializedILi5ENS5_IJNS4_1CILi2EEENSA_ILi1EEESC_EEENS1_32KernelTmaWarpSpecializedPingpongEEENS5_IJNSA_ILi64EEESG_NSA_ILi128EEEEEENS_10tfloat32_tENS5_IJlSC_lEEESJ_SK_NS4_8TiledMMAINS4_8MMA_AtomIJNS4_4SM904GMMA29MMA_64x64x8_F32TF32TF32_SS_TNILNSO_7ScaleInE1ELSQ_1EEEEEENS4_6LayoutINS5_IJSC_SC_SC_EEENS5_IJNSA_ILi0EEESV_SV_EEEEENS5_IJNS4_10UnderscoreESY_SY_EEEEENS4_13SM90_TMA_LOADENS4_14ComposedLayoutINS4_7SwizzleILi3ELi4ELi3EEENS4_18smem_ptr_flag_bitsILi32EEENST_INS5_IJNSA_ILi8EEENSA_ILi32EEEEEENS5_IJS18_SC_EEEEEEEvNS4_8identityENS4_23SM90_TMA_LOAD_MULTICASTES1C_vS1D_EENS_8epilogue10collective6detail29Sm90TmaWarpSpecializedAdapterINS1H_15DefaultEpilogueISJ_SK_SK_NS1G_6thread17LinearCombinationISJ_Li1EffLNS1L_9ScaleType4KindE0ELNS_15FloatRoundStyleE2ESJ_EENS1_15EpilogueDefaultEEEEEvvEEEEvNT_6ParamsE)
        /*0014*/ 	.word	0x00000008


	//----- nvinfo : EIATTR_MIN_STACK_SIZE
	.align		4
.L_17:
        /*0018*/ 	.byte	0x04, 0x12
        /*001a*/ 	.short	(.L_19 - .L_18)
	.align		4
.L_18:
        /*001c*/ 	.word	index@(_ZN7cutlass13device_kernelINS_4gemm6kernel13GemmUniversalIN4cute5tupleIJiiiiEEENS1_10collective13CollectiveMmaINS1_34MainloopSm90TmaGmmaWarpSpecializedILi5ENS5_IJNS4_1CILi2EEENSA_ILi1EEESC_EEENS1_32KernelTmaWarpSpecializedPingpongEEENS5_IJNSA_ILi64EEESG_NSA_ILi128EEEEEENS_10tfloat32_tENS5_IJlSC_lEEESJ_SK_NS4_8TiledMMAINS4_8MMA_AtomIJNS4_4SM904GMMA29MMA_64x64x8_F32TF32TF32_SS_TNILNSO_7ScaleInE1ELSQ_1EEEEEENS4_6LayoutINS5_IJSC_SC_SC_EEENS5_IJNSA_ILi0EEESV_SV_EEEEENS5_IJNS4_10UnderscoreESY_SY_EEEEENS4_13SM90_TMA_LOADENS4_14ComposedLayoutINS4_7SwizzleILi3ELi4ELi3EEENS4_18smem_ptr_flag_bitsILi32EEENST_INS5_IJNSA_ILi8EEENSA_ILi32EEEEEENS5_IJS18_SC_EEEEEEEvNS4_8identityENS4_23SM90_TMA_LOAD_MULTICASTES1C_vS1D_EENS_8epilogue10collective6detail29Sm90TmaWarpSpecializedAdapterINS1H_15DefaultEpilogueISJ_SK_SK_NS1G_6thread17LinearCombinationISJ_Li1EffLNS1L_9ScaleType4KindE0ELNS_15FloatRoundStyleE2ESJ_EENS1_15EpilogueDefaultEEEEEvvEEEEvNT_6ParamsE)
        /*0020*/ 	.word	0x00000008
.L_19:


//--------------------- .nv.compat                --------------------------
	.section	.nv.compat,"",@"SHT_CUDA_COMPAT_INFO"
	.align	4
        /*0000*/ 	.byte	0x02, 0x09, 0x01, 0x00, 0x02, 0x02, 0x04, 0x00, 0x02, 0x05, 0x05, 0x00, 0x03, 0x07, 0x01, 0x01
        /*0010*/ 	.byte	0x02, 0x03, 0x01, 0x00, 0x02, 0x06, 0x01, 0x00, 0x04, 0x0b, 0x08, 0x00, 0x00, 0x00, 0x00, 0x00
        /*0020*/ 	.byte	0x00, 0x00, 0x00, 0x00


//--------------------- .nv.info._ZN7cutlass13device_kernelINS_4gemm6kernel13GemmUniversalIN4cute5tupleIJiiiiEEENS1_10collective13CollectiveMmaINS1_34MainloopSm90TmaGmmaWarpSpecializedILi5ENS5_IJNS4_1CILi2EEENSA_ILi1EEESC_EEENS1_32KernelTmaWarpSpecializedPingpongEEENS5_IJNSA_ILi64EEESG_NSA_ILi128EEEEEENS_10tfloat32_tENS5_IJlSC_lEEESJ_SK_NS4_8TiledMMAINS4_8MMA_AtomIJNS4_4SM904GMMA29MMA_64x64x8_F32TF32TF32_SS_TNILNSO_7ScaleInE1ELSQ_1EEEEEENS4_6LayoutINS5_IJSC_SC_SC_EEENS5_IJNSA_ILi0EEESV_SV_EEEEENS5_IJNS4_10UnderscoreESY_SY_EEEEENS4_13SM90_TMA_LOADENS4_14ComposedLayoutINS4_7SwizzleILi3ELi4ELi3EEENS4_18smem_ptr_flag_bitsILi32EEENST_INS5_IJNSA_ILi8EEENSA_ILi32EEEEEENS5_IJS18_SC_EEEEEEEvNS4_8identityENS4_23SM90_TMA_LOAD_MULTICASTES1C_vS1D_EENS_8epilogue10collective6detail29Sm90TmaWarpSpecializedAdapterINS1H_15DefaultEpilogueISJ_SK_SK_NS1G_6thread17LinearCombinationISJ_Li1EffLNS1L_9ScaleType4KindE0ELNS_15FloatRoundStyleE2ESJ_EENS1_15EpilogueDefaultEEEEEvvEEEEvNT_6ParamsE --------------------------
	.section	.nv.info._ZN7cutlass13device_kernelINS_4gemm6kernel13GemmUniversalIN4cute5tupleIJiiiiEEENS1_10collective13CollectiveMmaINS1_34MainloopSm90TmaGmmaWarpSpecializedILi5ENS5_IJNS4_1CILi2EEENSA_ILi1EEESC_EEENS1_32KernelTmaWarpSpecializedPingpongEEENS5_IJNSA_ILi64EEESG_NSA_ILi128EEEEEENS_10tfloat32_tENS5_IJlSC_lEEESJ_SK_NS4_8TiledMMAINS4_8MMA_AtomIJNS4_4SM904GMMA29MMA_64x64x8_F32TF32TF32_SS_TNILNSO_7ScaleInE1ELSQ_1EEEEEENS4_6LayoutINS5_IJSC_SC_SC_EEENS5_IJNSA_ILi0EEESV_SV_EEEEENS5_IJNS4_10UnderscoreESY_SY_EEEEENS4_13SM90_TMA_LOADENS4_14ComposedLayoutINS4_7SwizzleILi3ELi4ELi3EEENS4_18smem_ptr_flag_bitsILi32EEENST_INS5_IJNSA_ILi8EEENSA_ILi32EEEEEENS5_IJS18_SC_EEEEEEEvNS4_8identityENS4_23SM90_TMA_LOAD_MULTICASTES1C_vS1D_EENS_8epilogue10collective6detail29Sm90TmaWarpSpecializedAdapterINS1H_15DefaultEpilogueISJ_SK_SK_NS1G_6thread17LinearCombinationISJ_Li1EffLNS1L_9ScaleType4KindE0ELNS_15FloatRoundStyleE2ESJ_EENS1_15EpilogueDefaultEEEEEvvEEEEvNT_6ParamsE,"",@"SHT_CUDA_INFO"
	.sectionflags	@""
	.align	4


	//----- nvinfo : EIATTR_CUDA_API_VERSION
	.align		4
        /*0000*/ 	.byte	0x04, 0x37
        /*0002*/ 	.short	(.L_21 - .L_20)
.L_20:
        /*0004*/ 	.word	0x00000082


	//----- nvinfo : EIATTR_KPARAM_INFO
	.align		4
.L_21:
        /*0008*/ 	.byte	0x04, 0x17
        /*000a*/ 	.short	(.L_23 - .L_22)
.L_22:
        /*000c*/ 	.word	0x00000000
        /*0010*/ 	.short	0x0000
        /*0012*/ 	.short	0x0070
        /*0014*/ 	.byte	0x00, 0xf0, 0x01, 0x10


	//----- nvinfo : EIATTR_SPARSE_MMA_MASK
	.align		4
.L_23:
        /*0018*/ 	.byte	0x03, 0x50
        /*001a*/ 	.short	0x0000


	//----- nvinfo : EIATTR_MAXREG_COUNT
	.align		4
        /*001c*/ 	.byte	0x03, 0x1b
        /*001e*/ 	.short	0x00a8


	//----- nvinfo : EIATTR_NUM_BARRIERS
	.align		4
        /*0020*/ 	.byte	0x02, 0x4c
        /*0022*/ 	.byte	0x01
	.zero		1


	//----- nvinfo : EIATTR_EXTERNS
	.align		4
        /*0024*/ 	.byte	0x04, 0x0f
        /*0026*/ 	.short	(.L_25 - .L_24)


	//   ....[0]....
	.align		4
.L_24:
        /*0028*/ 	.word	index@(__assertfail)


	//----- nvinfo : EIATTR_ANNOTATIONS
	.align		4
.L_25:
        /*002c*/ 	.byte	0x04, 0x55
        /*002e*/ 	.short	(.L_27 - .L_26)


	//   ....[0]....
.L_26:
        /*0030*/ 	.word	0x00000001
        /*0034*/ 	.byte	0xd0, 0x0d, 0x00, 0x00, 0x01, 0x00, 0x00, 0x00, 0x80, 0x14, 0x00, 0x00, 0x01, 0x00, 0x00, 0x00
        /*0044*/ 	.byte	0xf0, 0x4f, 0x00, 0x00, 0x01, 0x00, 0x00, 0x00, 0x40, 0x5e, 0x00, 0x00


	//----- nvinfo : EIATTR_MERCURY_ISA_VERSION
	.align		4
.L_27:
        /*0050*/ 	.byte	0x03, 0x5f
        /*0052*/ 	.short	0x0101


	//----- nvinfo : EIATTR_INT_WARP_WIDE_INSTR_OFFSETS
	.align		4
        /*0054*/ 	.byte	0x04, 0x31
        /*0056*/ 	.short	(.L_29 - .L_28)


	//   ....[0]....
.L_28:
        /*0058*/ 	.word	0x00000510


	//   ....[1]....
        /*005c*/ 	.word	0x00000530


	//   ....[2]....
        /*0060*/ 	.word	0x00000550


	//   ....[3]....
        /*0064*/ 	.word	0x00000610


	//   ....[4]....
        /*0068*/ 	.word	0x00000630


	//   ....[5]....
        /*006c*/ 	.word	0x00000690


	//   ....[6]....
        /*0070*/ 	.word	0x000007a0


	//   ....[7]....
        /*0074*/ 	.word	0x000007d0


	//   ....[8]....
        /*0078*/ 	.word	0x00002bc0


	//----- nvinfo : EIATTR_COOP_GROUP_MASK_REGIDS
	.align		4
.L_29:
        /*007c*/ 	.byte	0x04, 0x29
        /*007e*/ 	.short	(.L_31 - .L_30)


	//   ....[0]....
.L_30:
        /*0080*/ 	.word	0xffffffff


	//   ....[1]....
        /*0084*/ 	.word	0xffffffff


	//   ....[2]....
        /*0088*/ 	.word	0xffffffff


	//   ....[3]....
        /*008c*/ 	.word	0xffffffff


	//   ....[4]....
        /*0090*/ 	.word	0xffffffff


	//   ....[5]....
        /*0094*/ 	.word	0xffffffff


	//   ....[6]....
        /*0098*/ 	.word	0xffffffff


	//----- nvinfo : EIATTR_COOP_GROUP_INSTR_OFFSETS
	.align		4
.L_31:
        /*009c*/ 	.byte	0x04, 0x28
        /*009e*/ 	.short	(.L_33 - .L_32)


	//   ....[0]....
.L_32:
        /*00a0*/ 	.word	0x00000070


	//   ....[1]....
        /*00a4*/ 	.word	0x00000080


	//   ....[2]....
        /*00a8*/ 	.word	0x00000140


	//   ....[3]....
        /*00ac*/ 	.word	0x000002f0


	//   ....[4]....
        /*00b0*/ 	.word	0x00000330


	//   ....[5]....
        /*00b4*/ 	.word	0x000003b0


	//   ....[6]....
        /*00b8*/ 	.word	0x00000980


	//----- nvinfo : EIATTR_REG_RECONFIG
	.align		4
.L_33:
        /*00bc*/ 	.byte	0x01, 0x54
	.zero		2


	//----- nvinfo : EIATTR_SYSCALL_OFFSETS
	.align		4
        /*00c0*/ 	.byte	0x04, 0x46
        /*00c2*/ 	.short	(.L_35 - .L_34)


	//   ....[0]....
.L_34:
        /*00c4*/ 	.word	0x00001970


	//----- nvinfo : EIATTR_MBARRIER_INSTR_OFFSETS
	.align		4
.L_35:
        /*00c8*/ 	.byte	0x04, 0x39
        /*00ca*/ 	.short	(.L_37 - .L_36)


	//   ....[0]....
.L_36:
        /*00cc*/ 	.word	0x00000240
        /*00d0*/ 	.word	0x000000ff
        /*00d4*/ 	.word	0x00000000
        /*00d8*/ 	.short	0x0100
        /*00da*/ 	.byte	0x08
	.zero		1


	//   ....[1]....
        /*00dc*/ 	.word	0x00000250
        /*00e0*/ 	.word	0x000000ff
        /*00e4*/ 	.word	0x00000028
        /*00e8*/ 	.short	0x0100
        /*00ea*/ 	.byte	0x08
	.zero		1


	//   ....[2]....
        /*00ec*/ 	.word	0x00000260
        /*00f0*/ 	.word	0x000000ff
        /*00f4*/ 	.word	0x00000008
        /*00f8*/ 	.short	0x0100
        /*00fa*/ 	.byte	0x08
	.zero		1


	//   ....[3]....
        /*00fc*/ 	.word	0x00000270
        /*0100*/ 	.word	0x000000ff
        /*0104*/ 	.word	0x00000030
        /*0108*/ 	.short	0x0100
        /*010a*/ 	.byte	0x08
	.zero		1


	//   ....[4]....
        /*010c*/ 	.word	0x00000280
        /*0110*/ 	.word	0x000000ff
        /*0114*/ 	.word	0x00000010
        /*0118*/ 	.short	0x0100
        /*011a*/ 	.byte	0x08
	.zero		1


	//   ....[5]....
        /*011c*/ 	.word	0x00000290
        /*0120*/ 	.word	0x000000ff
        /*0124*/ 	.word	0x00000038
        /*0128*/ 	.short	0x0100
        /*012a*/ 	.byte	0x08
	.zero		1


	//   ....[6]....
        /*012c*/ 	.word	0x000002a0
        /*0130*/ 	.word	0x000000ff
        /*0134*/ 	.word	0x00000018
        /*0138*/ 	.short	0x0100
        /*013a*/ 	.byte	0x08
	.zero		1


	//   ....[7]....
        /*013c*/ 	.word	0x000002b0
        /*0140*/ 	.word	0x000000ff
        /*0144*/ 	.word	0x00000040
        /*0148*/ 	.short	0x0100
        /*014a*/ 	.byte	0x08
	.zero		1


	//   ....[8]....
        /*014c*/ 	.word	0x000002c0
        /*0150*/ 	.word	0x000000ff
        /*0154*/ 	.word	0x00000020
        /*0158*/ 	.short	0x0100
        /*015a*/ 	.byte	0x08
	.zero		1


	//   ....[9]....
        /*015c*/ 	.word	0x000002d0
        /*0160*/ 	.word	0x000000ff
        /*0164*/ 	.word	0x00000048
        /*0168*/ 	.short	0x0100
        /*016a*/ 	.byte	0x08
	.zero		1


	//   ....[10]....
        /*016c*/ 	.word	0x00000820
        /*0170*/ 	.word	0x000000ff
        /*0174*/ 	.word	0x00000080
        /*0178*/ 	.short	0x0100
        /*017a*/ 	.byte	0x08
	.zero		1


	//   ....[11]....
        /*017c*/ 	.word	0x000008b0
        /*0180*/ 	.word	0x000000ff
        /*0184*/ 	.word	0x00000088
        /*0188*/ 	.short	0x0100
        /*018a*/ 	.byte	0x08
	.zero		1


	//   ....[12]....
        /*018c*/ 	.word	0x00000900
        /*0190*/ 	.word	0x000000ff
        /*0194*/ 	.word	0x00000060
        /*0198*/ 	.short	0x0100
        /*019a*/ 	.byte	0x09
	.zero		1


	//   ....[13]....
        /*019c*/ 	.word	0x00000910
        /*01a0*/ 	.word	0x000000ff
        /*01a4*/ 	.word	0x00000068
        /*01a8*/ 	.short	0x0100
        /*01aa*/ 	.byte	0x09
	.zero		1


	//   ....[14]....
        /*01ac*/ 	.word	0x00000920
        /*01b0*/ 	.word	0x000000ff
        /*01b4*/ 	.word	0x00000070
        /*01b8*/ 	.short	0x0100
        /*01ba*/ 	.byte	0x09
	.zero		1


	//   ....[15]....
        /*01bc*/ 	.word	0x00000930
        /*01c0*/ 	.word	0x000000ff
        /*01c4*/ 	.word	0x00000078
        /*01c8*/ 	.short	0x0100
        /*01ca*/ 	.byte	0x09
	.zero		1


	//   ....[16]....
        /*01cc*/ 	.word	0x00001830
        /*01d0*/ 	.word	0x000000ff
        /*01d4*/ 	.word	0xfffffff8
        /*01d8*/ 	.short	0x010a
        /*01da*/ 	.byte	0x2b
	.zero		1


	//   ....[17]....
        /*01dc*/ 	.word	0x000019f0
        /*01e0*/ 	.word	0x00000003
        /*01e4*/ 	.word	0x00000000
        /*01e8*/ 	.short	0x010a
        /*01ea*/ 	.byte	0x3f
	.zero		1


	//   ....[18]....
        /*01ec*/ 	.word	0x00001a30
        /*01f0*/ 	.word	0x00000003
        /*01f4*/ 	.word	0x00000000
        /*01f8*/ 	.short	0x010a
        /*01fa*/ 	.byte	0x3f
	.zero		1


	//   ....[19]....
        /*01fc*/ 	.word	0x00002270
        /*0200*/ 	.word	0x000000ff
        /*0204*/ 	.word	0x00000000
        /*0208*/ 	.short	0x010a
        /*020a*/ 	.byte	0x05
	.zero		1


	//   ....[20]....
        /*020c*/ 	.word	0x000022b0
        /*0210*/ 	.word	0x000000ff
        /*0214*/ 	.word	0x00000000
        /*0218*/ 	.short	0x010a
        /*021a*/ 	.byte	0x05
	.zero		1


	//   ....[21]....
        /*021c*/ 	.word	0x00002a50
        /*0220*/ 	.word	0x00000005
        /*0224*/ 	.word	0x00000000
        /*0228*/ 	.short	0x0101
        /*022a*/ 	.byte	0x3f
	.zero		1


	//   ....[22]....
        /*022c*/ 	.word	0x00002b60
        /*0230*/ 	.word	0x00000003
        /*0234*/ 	.word	0x00000000
        /*0238*/ 	.short	0x0101
        /*023a*/ 	.byte	0x29
	.zero		1


	//   ....[23]....
        /*023c*/ 	.word	0x00002c60
        /*0240*/ 	.word	0x00000003
        /*0244*/ 	.word	0x00000000
        /*0248*/ 	.short	0x0101
        /*024a*/ 	.byte	0x3f
	.zero		1


	//   ....[24]....
        /*024c*/ 	.word	0x00002ce0
        /*0250*/ 	.word	0x000000ff
        /*0254*/ 	.word	0x00000008
        /*0258*/ 	.short	0x010a
        /*025a*/ 	.byte	0x2b
	.zero		1


	//   ....[25]....
        /*025c*/ 	.word	0x00005030
        /*0260*/ 	.word	0x00000000
        /*0264*/ 	.word	0x00000000
        /*0268*/ 	.short	0x0101
        /*026a*/ 	.byte	0x29
	.zero		1


	//   ....[26]....
        /*026c*/ 	.word	0x00005970
        /*0270*/ 	.word	0x0000000d
        /*0274*/ 	.word	0x00000028
        /*0278*/ 	.short	0x010a
        /*027a*/ 	.byte	0x3f
	.zero		1


	//   ....[27]....
        /*027c*/ 	.word	0x00005f70
        /*0280*/ 	.word	0x00000006
        /*0284*/ 	.word	0x00000088
        /*0288*/ 	.short	0x0101
        /*028a*/ 	.byte	0x3f
	.zero		1


	//   ....[28]....
        /*028c*/ 	.word	0x000066a0
        /*0290*/ 	.word	0x00000007
        /*0294*/ 	.word	0x00000000
        /*0298*/ 	.short	0x010a
        /*029a*/ 	.byte	0x3f
	.zero		1


	//   ....[29]....
        /*029c*/ 	.word	0x00006720
        /*02a0*/ 	.word	0x00000006
        /*02a4*/ 	.word	0x00000000
        /*02a8*/ 	.short	0x010a
        /*02aa*/ 	.byte	0x3f
	.zero		1


	//   ....[30]....
        /*02ac*/ 	.word	0x000067b0
        /*02b0*/ 	.word	0x00000007
        /*02b4*/ 	.word	0x00000000
        /*02b8*/ 	.short	0x010a
        /*02ba*/ 	.byte	0x3f
	.zero		1


	//   ....[31]....
        /*02bc*/ 	.word	0x00006840
        /*02c0*/ 	.word	0x00000006
        /*02c4*/ 	.word	0x00000000
        /*02c8*/ 	.short	0x010a
        /*02ca*/ 	.byte	0x3f
	.zero		1


	//   ....[32]....
        /*02cc*/ 	.word	0x000068d0
        /*02d0*/ 	.word	0x00000005
        /*02d4*/ 	.word	0x00000000
        /*02d8*/ 	.short	0x010a
        /*02da*/ 	.byte	0x3f
	.zero		1


	//   ....[33]....
        /*02dc*/ 	.word	0x00006940
        /*02e0*/ 	.word	0x00000003
        /*02e4*/ 	.word	0xfffffff8
        /*02e8*/ 	.short	0x010a
        /*02ea*/ 	.byte	0x3f
	.zero		1


	//   ....[34]....
        /*02ec*/ 	.word	0x00006990
        /*02f0*/ 	.word	0x00000003
        /*02f4*/ 	.word	0x00000000
        /*02f8*/ 	.short	0x010a
        /*02fa*/ 	.byte	0x3f
	.zero		1


	//   ....[35]....
        /*02fc*/ 	.word	0x000069f0
        /*0300*/ 	.word	0x00000005
        /*0304*/ 	.word	0x00000000
        /*0308*/ 	.short	0x010a
        /*030a*/ 	.byte	0x3f
	.zero		1


	//   ....[36]....
        /*030c*/ 	.word	0x00006a50
        /*0310*/ 	.word	0x00000003
        /*0314*/ 	.word	0x00000008
        /*0318*/ 	.short	0x010a
        /*031a*/ 	.byte	0x3f
	.zero		1


	//   ....[37]....
        /*031c*/ 	.word	0x00006b20
        /*0320*/ 	.word	0x0000000d
        /*0324*/ 	.word	0x00000028
        /*0328*/ 	.short	0x010a
        /*032a*/ 	.byte	0x3f
	.zero		1


	//   ....[38]....
        /*032c*/ 	.word	0x00006bf0
        /*0330*/ 	.word	0x00000007
        /*0334*/ 	.word	0x00000000
        /*0338*/ 	.short	0x010a
        /*033a*/ 	.byte	0x3f
	.zero		1


	//   ....[39]....
        /*033c*/ 	.word	0x00006c40
        /*0340*/ 	.word	0x00000006
        /*0344*/ 	.word	0x00000000
        /*0348*/ 	.short	0x010a
        /*034a*/ 	.byte	0x3f
	.zero		1


	//   ....[40]....
        /*034c*/ 	.word	0x00006c90
        /*0350*/ 	.word	0x00000007
        /*0354*/ 	.word	0x00000000
        /*0358*/ 	.short	0x010a
        /*035a*/ 	.byte	0x3f
	.zero		1


	//   ....[41]....
        /*035c*/ 	.word	0x00006ce0
        /*0360*/ 	.word	0x00000006
        /*0364*/ 	.word	0x00000000
        /*0368*/ 	.short	0x010a
        /*036a*/ 	.byte	0x3f
	.zero		1


	//----- nvinfo : EIATTR_NUM_MBARRIERS
	.align		4
.L_37:
        /*036c*/ 	.byte	0x03, 0x38
        /*036e*/ 	.short	0x0010


	//----- nvinfo : EIATTR_EXIT_INSTR_OFFSETS
	.align		4
        /*0370*/ 	.byte	0x04, 0x1c
        /*0372*/ 	.short	(.L_39 - .L_38)


	//   ....[0]....
.L_38:
        /*0374*/ 	.word	0x00001410


	//   ....[1]....
        /*0378*/ 	.word	0x00001470


	//   ....[2]....
        /*037c*/ 	.word	0x00005650


	//   ....[3]....
        /*0380*/ 	.word	0x00005680


	//   ....[4]....
        /*0384*/ 	.word	0x00006920


	//----- nvinfo : EIATTR_MAX_THREADS
	.align		4
.L_39:
        /*0388*/ 	.byte	0x04, 0x05
        /*038a*/ 	.short	(.L_41 - .L_40)
.L_40:
        /*038c*/ 	.word	0x00000180
        /*0390*/ 	.word	0x00000001
        /*0394*/ 	.word	0x00000001


	//----- nvinfo : EIATTR_CRS_STACK_SIZE
	.align		4
.L_41:
        /*0398*/ 	.byte	0x04, 0x1e
        /*039a*/ 	.short	(.L_43 - .L_42)
.L_42:
        /*039c*/ 	.word	0x00000000


	//----- nvinfo : EIATTR_CBANK_PARAM_SIZE
	.align		4
.L_43:
        /*03a0*/ 	.byte	0x03, 0x19
        /*03a2*/ 	.short	0x0470


	//----- nvinfo : EIATTR_PARAM_CBANK
	.align		4
        /*03a4*/ 	.byte	0x04, 0x0a
        /*03a6*/ 	.short	(.L_45 - .L_44)
	.align		4
.L_44:
        /*03a8*/ 	.word	index@(.nv.constant0._ZN7cutlass13device_kernelINS_4gemm6kernel13GemmUniversalIN4cute5tupleIJiiiiEEENS1_10collective13CollectiveMmaINS1_34MainloopSm90TmaGmmaWarpSpecializedILi5ENS5_IJNS4_1CILi2EEENSA_ILi1EEESC_EEENS1_32KernelTmaWarpSpecializedPingpongEEENS5_IJNSA_ILi64EEESG_NSA_ILi128EEEEEENS_10tfloat32_tENS5_IJlSC_lEEESJ_SK_NS4_8TiledMMAINS4_8MMA_AtomIJNS4_4SM904GMMA29MMA_64x64x8_F32TF32TF32_SS_TNILNSO_7ScaleInE1ELSQ_1EEEEEENS4_6LayoutINS5_IJSC_SC_SC_EEENS5_IJNSA_ILi0EEESV_SV_EEEEENS5_IJNS4_10UnderscoreESY_SY_EEEEENS4_13SM90_TMA_LOADENS4_14ComposedLayoutINS4_7SwizzleILi3ELi4ELi3EEENS4_18smem_ptr_flag_bitsILi32EEENST_INS5_IJNSA_ILi8EEENSA_ILi32EEEEEENS5_IJS18_SC_EEEEEEEvNS4_8identityENS4_23SM90_TMA_LOAD_MULTICASTES1C_vS1D_EENS_8epilogue10collective6detail29Sm90TmaWarpSpecializedAdapterINS1H_15DefaultEpilogueISJ_SK_SK_NS1G_6thread17LinearCombinationISJ_Li1EffLNS1L_9ScaleType4KindE0ELNS_15FloatRoundStyleE2ESJ_EENS1_15EpilogueDefaultEEEEEvvEEEEvNT_6ParamsE)
        /*03ac*/ 	.short	0x0210
        /*03ae*/ 	.short	0x0470


	//----- nvinfo : EIATTR_SW_WAR
	.align		4
.L_45:
        /*03b0*/ 	.byte	0x04, 0x36
        /*03b2*/ 	.short	(.L_47 - .L_46)
.L_46:
        /*03b4*/ 	.word	0x00000008
.L_47:


//--------------------- .nv.callgraph             --------------------------
	.section	.nv.callgraph,"",@"SHT_CUDA_CALLGRAPH"
	.align	4
	.sectionentsize	8
	.align		4
        /*0000*/ 	.word	0x00000000
	.align		4
        /*0004*/ 	.word	0xffffffff
	.align		4
        /*0008*/ 	.word	index@(_ZN7cutlass13device_kernelINS_4gemm6kernel13GemmUniversalIN4cute5tupleIJiiiiEEENS1_10collective13CollectiveMmaINS1_34MainloopSm90TmaGmmaWarpSpecializedILi5ENS5_IJNS4_1CILi2EEENSA_ILi1EEESC_EEENS1_32KernelTmaWarpSpecializedPingpongEEENS5_IJNSA_ILi64EEESG_NSA_ILi128EEEEEENS_10tfloat32_tENS5_IJlSC_lEEESJ_SK_NS4_8TiledMMAINS4_8MMA_AtomIJNS4_4SM904GMMA29MMA_64x64x8_F32TF32TF32_SS_TNILNSO_7ScaleInE1ELSQ_1EEEEEENS4_6LayoutINS5_IJSC_SC_SC_EEENS5_IJNSA_ILi0EEESV_SV_EEEEENS5_IJNS4_10UnderscoreESY_SY_EEEEENS4_13SM90_TMA_LOADENS4_14ComposedLayoutINS4_7SwizzleILi3ELi4ELi3EEENS4_18smem_ptr_flag_bitsILi32EEENST_INS5_IJNSA_ILi8EEENSA_ILi32EEEEEENS5_IJS18_SC_EEEEEEEvNS4_8identityENS4_23SM90_TMA_LOAD_MULTICASTES1C_vS1D_EENS_8epilogue10collective6detail29Sm90TmaWarpSpecializedAdapterINS1H_15DefaultEpilogueISJ_SK_SK_NS1G_6thread17LinearCombinationISJ_Li1EffLNS1L_9ScaleType4KindE0ELNS_15FloatRoundStyleE2ESJ_EENS1_15EpilogueDefaultEEEEEvvEEEEvNT_6ParamsE)
	.align		4
        /*000c*/ 	.word	index@(__assertfail)
	.align		4
        /*0010*/ 	.word	0x00000000
	.align		4
        /*0014*/ 	.word	0xfffffffe
	.align		4
        /*0018*/ 	.word	0x00000000
	.align		4
        /*001c*/ 	.word	0xfffffffd
	.align		4
        /*0020*/ 	.word	0x00000000
	.align		4
        /*0024*/ 	.word	0xfffffffc


//--------------------- .nv.constant4             --------------------------
	.section	.nv.constant4,"a",@progbits
	.align	8
	.align		8
.nv.constant4:
        /*0000*/ 	.dword	__assertfail
	.align		8
        /*0008*/ 	.dword	__unnamed_1
	.align		8
        /*0010*/ 	.dword	_ZN39_INTERNAL_96903edd_4_k_cu_58cef6cc_66244cuda3std3__45__cpo5beginE
	.align		8
        /*0018*/ 	.dword	_ZN39_INTERNAL_96903edd_4_k_cu_58cef6cc_66244cuda3std3__45__cpo3endE
	.align		8
        /*0020*/ 	.dword	_ZN39_INTERNAL_96903edd_4_k_cu_58cef6cc_66244cuda3std3__45__cpo6cbeginE
	.align		8
        /*0028*/ 	.dword	_ZN39_INTERNAL_96903edd_4_k_cu_58cef6cc_66244cuda3std3__45__cpo4cendE
	.align		8
        /*0030*/ 	.dword	_ZN39_INTERNAL_96903edd_4_k_cu_58cef6cc_66244cuda3std3__441_GLOBAL__N__96903edd_4_k_cu_58cef6cc_66246ignoreE
	.align		8
        /*0038*/ 	.dword	_ZN39_INTERNAL_96903edd_4_k_cu_58cef6cc_66244cuda3std3__419piecewise_constructE
	.align		8
        /*0040*/ 	.dword	_ZN39_INTERNAL_96903edd_4_k_cu_58cef6cc_66244cuda3std3__48in_placeE
	.align		8
        /*0048*/ 	.dword	_ZN39_INTERNAL_96903edd_4_k_cu_58cef6cc_66244cuda3std6ranges3__45__cpo4swapE
	.align		8
        /*0050*/ 	.dword	_ZN39_INTERNAL_96903edd_4_k_cu_58cef6cc_66244cuda3std6ranges3__45__cpo9iter_moveE
	.align		8
        /*0058*/ 	.dword	_ZN39_INTERNAL_96903edd_4_k_cu_58cef6cc_66244cute7productE
	.align		8
        /*0060*/ 	.dword	_ZN39_INTERNAL_96903edd_4_k_cu_58cef6cc_66244cute1_E
	.align		8
        /*0068*/ 	.dword	$str$22
	.align		8
        /*0070*/ 	.dword	$str$23


//--------------------- .text._ZN7cutlass13device_kernelINS_4gemm6kernel13GemmUniversalIN4cute5tupleIJiiiiEEENS1_10collective13CollectiveMmaINS1_34MainloopSm90TmaGmmaWarpSpecializedILi5ENS5_IJNS4_1CILi2EEENSA_ILi1EEESC_EEENS1_32KernelTmaWarpSpecializedPingpongEEENS5_IJNSA_ILi64EEESG_NSA_ILi128EEEEEENS_10tfloat32_tENS5_IJlSC_lEEESJ_SK_NS4_8TiledMMAINS4_8MMA_AtomIJNS4_4SM904GMMA29MMA_64x64x8_F32TF32TF32_SS_TNILNSO_7ScaleInE1ELSQ_1EEEEEENS4_6LayoutINS5_IJSC_SC_SC_EEENS5_IJNSA_ILi0EEESV_SV_EEEEENS5_IJNS4_10UnderscoreESY_SY_EEEEENS4_13SM90_TMA_LOADENS4_14ComposedLayoutINS4_7SwizzleILi3ELi4ELi3EEENS4_18smem_ptr_flag_bitsILi32EEENST_INS5_IJNSA_ILi8EEENSA_ILi32EEEEEENS5_IJS18_SC_EEEEEEEvNS4_8identityENS4_23SM90_TMA_LOAD_MULTICASTES1C_vS1D_EENS_8epilogue10collective6detail29Sm90TmaWarpSpecializedAdapterINS1H_15DefaultEpilogueISJ_SK_SK_NS1G_6thread17LinearCombinationISJ_Li1EffLNS1L_9ScaleType4KindE0ELNS_15FloatRoundStyleE2ESJ_EENS1_15EpilogueDefaultEEEEEvvEEEEvNT_6ParamsE --------------------------
	.section	.text._ZN7cutlass13device_kernelINS_4gemm6kernel13GemmUniversalIN4cute5tupleIJiiiiEEENS1_10collective13CollectiveMmaINS1_34MainloopSm90TmaGmmaWarpSpecializedILi5ENS5_IJNS4_1CILi2EEENSA_ILi1EEESC_EEENS1_32KernelTmaWarpSpecializedPingpongEEENS5_IJNSA_ILi64EEESG_NSA_ILi128EEEEEENS_10tfloat32_tENS5_IJlSC_lEEESJ_SK_NS4_8TiledMMAINS4_8MMA_AtomIJNS4_4SM904GMMA29MMA_64x64x8_F32TF32TF32_SS_TNILNSO_7ScaleInE1ELSQ_1EEEEEENS4_6LayoutINS5_IJSC_SC_SC_EEENS5_IJNSA_ILi0EEESV_SV_EEEEENS5_IJNS4_10UnderscoreESY_SY_EEEEENS4_13SM90_TMA_LOADENS4_14ComposedLayoutINS4_7SwizzleILi3ELi4ELi3EEENS4_18smem_ptr_flag_bitsILi32EEENST_INS5_IJNSA_ILi8EEENSA_ILi32EEEEEENS5_IJS18_SC_EEEEEEEvNS4_8identityENS4_23SM90_TMA_LOAD_MULTICASTES1C_vS1D_EENS_8epilogue10collective6detail29Sm90TmaWarpSpecializedAdapterINS1H_15DefaultEpilogueISJ_SK_SK_NS1G_6thread17LinearCombinationISJ_Li1EffLNS1L_9ScaleType4KindE0ELNS_15FloatRoundStyleE2ESJ_EENS1_15EpilogueDefaultEEEEEvvEEEEvNT_6ParamsE,"ax",@progbits
	.align	128
.text._ZN7cutlass13device_kernelINS_4gemm6kernel13GemmUniversalIN4cute5tupleIJiiiiEEENS1_10collective13CollectiveMmaINS1_34MainloopSm90TmaGmmaWarpSpecializedILi5ENS5_IJNS4_1CILi2EEENSA_ILi1EEESC_EEENS1_32KernelTmaWarpSpecializedPingpongEEENS5_IJNSA_ILi64EEESG_NSA_ILi128EEEEEENS_10tfloat32_tENS5_IJlSC_lEEESJ_SK_NS4_8TiledMMAINS4_8MMA_AtomIJNS4_4SM904GMMA29MMA_64x64x8_F32TF32TF32_SS_TNILNSO_7ScaleInE1ELSQ_1EEEEEENS4_6LayoutINS5_IJSC_SC_SC_EEENS5_IJNSA_ILi0EEESV_SV_EEEEENS5_IJNS4_10UnderscoreESY_SY_EEEEENS4_13SM90_TMA_LOADENS4_14ComposedLayoutINS4_7SwizzleILi3ELi4ELi3EEENS4_18smem_ptr_flag_bitsILi32EEENST_INS5_IJNSA_ILi8EEENSA_ILi32EEEEEENS5_IJS18_SC_EEEEEEEvNS4_8identityENS4_23SM90_TMA_LOAD_MULTICASTES1C_vS1D_EENS_8epilogue10collective6detail29Sm90TmaWarpSpecializedAdapterINS1H_15DefaultEpilogueISJ_SK_SK_NS1G_6thread17LinearCombinationISJ_Li1EffLNS1L_9ScaleType4KindE0ELNS_15FloatRoundStyleE2ESJ_EENS1_15EpilogueDefaultEEEEEvvEEEEvNT_6ParamsE:
        .type           _ZN7cutlass13device_kernelINS_4gemm6kernel13GemmUniversalIN4cute5tupleIJiiiiEEENS1_10collective13CollectiveMmaINS1_34MainloopSm90TmaGmmaWarpSpecializedILi5ENS5_IJNS4_1CILi2EEENSA_ILi1EEESC_EEENS1_32KernelTmaWarpSpecializedPingpongEEENS5_IJNSA_ILi64EEESG_NSA_ILi128EEEEEENS_10tfloat32_tENS5_IJlSC_lEEESJ_SK_NS4_8TiledMMAINS4_8MMA_AtomIJNS4_4SM904GMMA29MMA_64x64x8_F32TF32TF32_SS_TNILNSO_7ScaleInE1ELSQ_1EEEEEENS4_6LayoutINS5_IJSC_SC_SC_EEENS5_IJNSA_ILi0EEESV_SV_EEEEENS5_IJNS4_10UnderscoreESY_SY_EEEEENS4_13SM90_TMA_LOADENS4_14ComposedLayoutINS4_7SwizzleILi3ELi4ELi3EEENS4_18smem_ptr_flag_bitsILi32EEENST_INS5_IJNSA_ILi8EEENSA_ILi32EEEEEENS5_IJS18_SC_EEEEEEEvNS4_8identityENS4_23SM90_TMA_LOAD_MULTICASTES1C_vS1D_EENS_8epilogue10collective6detail29Sm90TmaWarpSpecializedAdapterINS1H_15DefaultEpilogueISJ_SK_SK_NS1G_6thread17LinearCombinationISJ_Li1EffLNS1L_9ScaleType4KindE0ELNS_15FloatRoundStyleE2ESJ_EENS1_15EpilogueDefaultEEEEEvvEEEEvNT_6ParamsE,@function
        .size           _ZN7cutlass13device_kernelINS_4gemm6kernel13GemmUniversalIN4cute5tupleIJiiiiEEENS1_10collective13CollectiveMmaINS1_34MainloopSm90TmaGmmaWarpSpecializedILi5ENS5_IJNS4_1CILi2EEENSA_ILi1EEESC_EEENS1_32KernelTmaWarpSpecializedPingpongEEENS5_IJNSA_ILi64EEESG_NSA_ILi128EEEEEENS_10tfloat32_tENS5_IJlSC_lEEESJ_SK_NS4_8TiledMMAINS4_8MMA_AtomIJNS4_4SM904GMMA29MMA_64x64x8_F32TF32TF32_SS_TNILNSO_7ScaleInE1ELSQ_1EEEEEENS4_6LayoutINS5_IJSC_SC_SC_EEENS5_IJNSA_ILi0EEESV_SV_EEEEENS5_IJNS4_10UnderscoreESY_SY_EEEEENS4_13SM90_TMA_LOADENS4_14ComposedLayoutINS4_7SwizzleILi3ELi4ELi3EEENS4_18smem_ptr_flag_bitsILi32EEENST_INS5_IJNSA_ILi8EEENSA_ILi32EEEEEENS5_IJS18_SC_EEEEEEEvNS4_8identityENS4_23SM90_TMA_LOAD_MULTICASTES1C_vS1D_EENS_8epilogue10collective6detail29Sm90TmaWarpSpecializedAdapterINS1H_15DefaultEpilogueISJ_SK_SK_NS1G_6thread17LinearCombinationISJ_Li1EffLNS1L_9ScaleType4KindE0ELNS_15FloatRoundStyleE2ESJ_EENS1_15EpilogueDefaultEEEEEvvEEEEvNT_6ParamsE,(.L_x_139 - _ZN7cutlass13device_kernelINS_4gemm6kernel13GemmUniversalIN4cute5tupleIJiiiiEEENS1_10collective13CollectiveMmaINS1_34MainloopSm90TmaGmmaWarpSpecializedILi5ENS5_IJNS4_1CILi2EEENSA_ILi1EEESC_EEENS1_32KernelTmaWarpSpecializedPingpongEEENS5_IJNSA_ILi64EEESG_NSA_ILi128EEEEEENS_10tfloat32_tENS5_IJlSC_lEEESJ_SK_NS4_8TiledMMAINS4_8MMA_AtomIJNS4_4SM904GMMA29MMA_64x64x8_F32TF32TF32_SS_TNILNSO_7ScaleInE1ELSQ_1EEEEEENS4_6LayoutINS5_IJSC_SC_SC_EEENS5_IJNSA_ILi0EEESV_SV_EEEEENS5_IJNS4_10UnderscoreESY_SY_EEEEENS4_13SM90_TMA_LOADENS4_14ComposedLayoutINS4_7SwizzleILi3ELi4ELi3EEENS4_18smem_ptr_flag_bitsILi32EEENST_INS5_IJNSA_ILi8EEENSA_ILi32EEEEEENS5_IJS18_SC_EEEEEEEvNS4_8identityENS4_23SM90_TMA_LOAD_MULTICASTES1C_vS1D_EENS_8epilogue10collective6detail29Sm90TmaWarpSpecializedAdapterINS1H_15DefaultEpilogueISJ_SK_SK_NS1G_6thread17LinearCombinationISJ_Li1EffLNS1L_9ScaleType4KindE0ELNS_15FloatRoundStyleE2ESJ_EENS1_15EpilogueDefaultEEEEEvvEEEEvNT_6ParamsE)
        .other          _ZN7cutlass13device_kernelINS_4gemm6kernel13GemmUniversalIN4cute5tupleIJiiiiEEENS1_10collective13CollectiveMmaINS1_34MainloopSm90TmaGmmaWarpSpecializedILi5ENS5_IJNS4_1CILi2EEENSA_ILi1EEESC_EEENS1_32KernelTmaWarpSpecializedPingpongEEENS5_IJNSA_ILi64EEESG_NSA_ILi128EEEEEENS_10tfloat32_tENS5_IJlSC_lEEESJ_SK_NS4_8TiledMMAINS4_8MMA_AtomIJNS4_4SM904GMMA29MMA_64x64x8_F32TF32TF32_SS_TNILNSO_7ScaleInE1ELSQ_1EEEEEENS4_6LayoutINS5_IJSC_SC_SC_EEENS5_IJNSA_ILi0EEESV_SV_EEEEENS5_IJNS4_10UnderscoreESY_SY_EEEEENS4_13SM90_TMA_LOADENS4_14ComposedLayoutINS4_7SwizzleILi3ELi4ELi3EEENS4_18smem_ptr_flag_bitsILi32EEENST_INS5_IJNSA_ILi8EEENSA_ILi32EEEEEENS5_IJS18_SC_EEEEEEEvNS4_8identityENS4_23SM90_TMA_LOAD_MULTICASTES1C_vS1D_EENS_8epilogue10collective6detail29Sm90TmaWarpSpecializedAdapterINS1H_15DefaultEpilogueISJ_SK_SK_NS1G_6thread17LinearCombinationISJ_Li1EffLNS1L_9ScaleType4KindE0ELNS_15FloatRoundStyleE2ESJ_EENS1_15EpilogueDefaultEEEEEvvEEEEvNT_6ParamsE,@"STO_CUDA_ENTRY STV_DEFAULT"
_ZN7cutlass13device_kernelINS_4gemm6kernel13GemmUniversalIN4cute5tupleIJiiiiEEENS1_10collective13CollectiveMmaINS1_34MainloopSm90TmaGmmaWarpSpecializedILi5ENS5_IJNS4_1CILi2EEENSA_ILi1EEESC_EEENS1_32KernelTmaWarpSpecializedPingpongEEENS5_IJNSA_ILi64EEESG_NSA_ILi128EEEEEENS_10tfloat32_tENS5_IJlSC_lEEESJ_SK_NS4_8TiledMMAINS4_8MMA_AtomIJNS4_4SM904GMMA29MMA_64x64x8_F32TF32TF32_SS_TNILNSO_7ScaleInE1ELSQ_1EEEEEENS4_6LayoutINS5_IJSC_SC_SC_EEENS5_IJNSA_ILi0EEESV_SV_EEEEENS5_IJNS4_10UnderscoreESY_SY_EEEEENS4_13SM90_TMA_LOADENS4_14ComposedLayoutINS4_7SwizzleILi3ELi4ELi3EEENS4_18smem_ptr_flag_bitsILi32EEENST_INS5_IJNSA_ILi8EEENSA_ILi32EEEEEENS5_IJS18_SC_EEEEEEEvNS4_8identityENS4_23SM90_TMA_LOAD_MULTICASTES1C_vS1D_EENS_8epilogue10collective6detail29Sm90TmaWarpSpecializedAdapterINS1H_15DefaultEpilogueISJ_SK_SK_NS1G_6thread17LinearCombinationISJ_Li1EffLNS1L_9ScaleType4KindE0ELNS_15FloatRoundStyleE2ESJ_EENS1_15EpilogueDefaultEEEEEvvEEEEvNT_6ParamsE:
[----:B------:R-:W0:Y:S02]  /*0000*/  LDC R1, c[0x0][0x28] ;  /* 0x00000a00ff017b82 */ /* 0x000e240000000800 */
[----:B0-----:R-:W-:Y:S01]  /*0010*/  VIADD R1, R1, 0xfffffff8 ;  /* 0xfffffff801017836 */ /* 0x001fe20000000000 */
[----:B------:R-:W0:Y:S01]  /*0020*/  S2R R4, SR_TID.X ;  /* 0x0000000000047919 */ /* 0x000e220000002100 */
[----:B------:R-:W-:Y:S01]  /*0030*/  ELECT P0, URZ, PT ;  /* 0x00000000003f782f */ /* 0x000fe20003800000 */
[----:B------:R-:W-:Y:S01]  /*0040*/  BSSY B0, `(.L_x_0) ;  /* 0x000000f000007945 */ /* 0x000fe20003800000 */
[--C-:B0-----:R-:W-:Y:S02]  /*0050*/  SHF.R.U32.HI R0, RZ, 0x5, R4.reuse ;  /* 0x00000005ff007819 */ /* 0x101fe40000011604 */
[----:B------:R-:W-:-:S03]  /*0060*/  SHF.R.U32.HI R7, RZ, 0x7, R4 ;  /* 0x00000007ff077819 */ /* 0x000fc60000011604 */
[----:B------:R-:W0:Y:S04]  /*0070*/  SHFL.IDX PT, R2, R0, RZ, 0x1f ;  /* 0x00001fff00027589 */ /* 0x000e2800000e0000 */
[----:B------:R1:W2:Y:S01]  /*0080*/  SHFL.IDX PT, R10, R7, RZ, 0x1f ;  /* 0x00001fff070a7589 */ /* 0x0002a200000e0000 */
[----:B0-----:R-:W-:-:S13]  /*0090*/  ISETP.NE.OR P0, PT, R2, RZ, !P0 ;  /* 0x000000ff0200720c */ /* 0x001fda0004705670 */
[----:B-12---:R-:W-:Y:S05]  /*00a0*/  @P0 BRA `(.L_x_1) ;  /* 0x0000000000200947 */ /* 0x006fea0003800000 */
[----:B------:R-:W-:Y:S02]  /*00b0*/  ULDC.64 UR4, c[0x0][0x198] ;  /* 0x0000660000047ab9 */ /* 0x000fe40000000a00 */
[----:B------:R-:W-:Y:S02]  /*00c0*/  UIADD3 UR6, UP0, UR4, 0xf0, URZ ;  /* 0x000000f004067890 */ /* 0x000fe4000ff1e03f */
[----:B------:R-:W-:Y:S02]  /*00d0*/  UIADD3 UR4, UP1, UR4, 0x1f0, URZ ;  /* 0x000001f004047890 */ /* 0x000fe4000ff3e03f */
[----:B------:R-:W-:Y:S02]  /*00e0*/  UIADD3.X UR7, URZ, UR5, URZ, UP0, !UPT ;  /* 0x000000053f077290 */ /* 0x000fe400087fe43f */
[----:B------:R-:W-:-:S07]  /*00f0*/  UIADD3.X UR5, URZ, UR5, URZ, UP1, !UPT ;  /* 0x000000053f057290 */ /* 0x000fce0008ffe43f */
[----:B------:R0:W-:Y:S02]  /*0100*/  UTMACCTL.PF [UR6] ;  /* 0x00000000060079b9 */ /* 0x0001e40008040000 */
[----:B------:R0:W-:Y:S02]  /*0110*/  UTMACCTL.PF [UR4] ;  /* 0x00000000040079b9 */ /* 0x0001e40008040000 */
[----:B0-----:R-:W-:Y:S01]  /*0120*/  NOP ;  /* 0x0000000000007918 */ /* 0x001fe20000000000 */
.L_x_1:
[----:B------:R-:W-:Y:S05]  /*0130*/  BSYNC B0 ;  /* 0x0000000000007941 */ /* 0x000fea0003800000 */
.L_x_0:
[----:B------:R-:W0:Y:S02]  /*0140*/  SHFL.IDX PT, R9, R0, RZ, 0x1f ;  /* 0x00001fff00097589 */ /* 0x000e2400000e0000 */
[----:B0-----:R-:W-:-:S13]  /*0150*/  ISETP.NE.AND P0, PT, R9, RZ, PT ;  /* 0x000000ff0900720c */ /* 0x001fda0003f05270 */
[----:B------:R-:W-:Y:S05]  /*0160*/  @P0 BRA `(.L_x_2) ;  /* 0x0000000000600947 */ /* 0x000fea0003800000 */
[----:B------:R-:W0:Y:S01]  /*0170*/  S2UR UR8, SR_CgaCtaId ;  /* 0x00000000000879c3 */ /* 0x000e220000008800 */
[----:B------:R-:W-:Y:S01]  /*0180*/  UMOV UR4, 0x400 ;  /* 0x0000040000047882 */ /* 0x000fe20000000000 */
[----:B------:R-:W-:Y:S01]  /*0190*/  UMOV UR5, 0x1 ;  /* 0x0000000100057882 */ /* 0x000fe20000000000 */
[----:B------:R-:W-:Y:S01]  /*01a0*/  UMOV UR6, 0x2 ;  /* 0x0000000200067882 */ /* 0x000fe20000000000 */
[----:B------:R-:W-:Y:S01]  /*01b0*/  ELECT P0, URZ, PT ;  /* 0x00000000003f782f */ /* 0x000fe20003800000 */
[----:B------:R-:W-:-:S04]  /*01c0*/  UIADD3 UR6, -UR6, 0x100000, URZ ;  /* 0x0010000006067890 */ /* 0x000fc8000fffe13f */
[----:B------:R-:W-:Y:S02]  /*01d0*/  USHF.L.U32 UR7, UR6, 0xb, URZ ;  /* 0x0000000b06077899 */ /* 0x000fe4000800063f */
[----:B------:R-:W-:Y:S02]  /*01e0*/  USHF.L.U32 UR6, UR6, 0x1, URZ ;  /* 0x0000000106067899 */ /* 0x000fe4000800063f */
[----:B0-----:R-:W-:Y:S02]  /*01f0*/  ULEA UR8, UR8, UR4, 0x18 ;  /* 0x0000000408087291 */ /* 0x001fe4000f8ec03f */
[----:B------:R-:W-:-:S04]  /*0200*/  UIADD3 UR4, -UR5, 0x100000, URZ ;  /* 0x0010000005047890 */ /* 0x000fc8000fffe13f */
[----:B------:R-:W-:Y:S02]  /*0210*/  USHF.L.U32 UR5, UR4, 0xb, URZ ;  /* 0x0000000b04057899 */ /* 0x000fe4000800063f */
[----:B------:R-:W-:Y:S01]  /*0220*/  USHF.L.U32 UR4, UR4, 0x1, URZ ;  /* 0x0000000104047899 */ /* 0x000fe2000800063f */
[----:B------:R-:W0:Y:S11]  /*0230*/  FENCE.VIEW.ASYNC.S ;  /* 0x00000000000073c6 */ /* 0x000e360000000000 */
[----:B0-----:R0:W1:Y:S01]  /*0240*/  SYNCS.EXCH.64 URZ, [UR8], UR4 ;  /* 0x00000004083f75b2 */ /* 0x0010620008000100 */
[----:B------:R0:W2:Y:S01]  /*0250*/  SYNCS.EXCH.64 URZ, [UR8+0x28], UR6 ;  /* 0x00002806083f75b2 */ /* 0x0000a20008000100 */
[----:B------:R0:W3:Y:S01]  /*0260*/  SYNCS.EXCH.64 URZ, [UR8+0x8], UR4 ;  /* 0x00000804083f75b2 */ /* 0x0000e20008000100 */
[----:B------:R0:W4:Y:S01]  /*0270*/  SYNCS.EXCH.64 URZ, [UR8+0x30], UR6 ;  /* 0x00003006083f75b2 */ /* 0x0001220008000100 */
[----:B------:R0:W0:Y:S01]  /*0280*/  SYNCS.EXCH.64 URZ, [UR8+0x10], UR4 ;  /* 0x00001004083f75b2 */ /* 0x0000220008000100 */
[----:B------:R0:W0:Y:S01]  /*0290*/  SYNCS.EXCH.64 URZ, [UR8+0x38], UR6 ;  /* 0x00003806083f75b2 */ /* 0x0000220008000100 */
[----:B------:R0:W0:Y:S01]  /*02a0*/  SYNCS.EXCH.64 URZ, [UR8+0x18], UR4 ;  /* 0x00001804083f75b2 */ /* 0x0000220008000100 */
[----:B------:R0:W0:Y:S01]  /*02b0*/  SYNCS.EXCH.64 URZ, [UR8+0x40], UR6 ;  /* 0x00004006083f75b2 */ /* 0x0000220008000100 */
[----:B------:R0:W0:Y:S01]  /*02c0*/  SYNCS.EXCH.64 URZ, [UR8+0x20], UR4 ;  /* 0x00002004083f75b2 */ /* 0x0000220008000100 */
[----:B------:R0:W0:Y:S01]  /*02d0*/  SYNCS.EXCH.64 URZ, [UR8+0x48], UR6 ;  /* 0x00004806083f75b2 */ /* 0x0000220008000100 */
[----:B------:R-:W-:Y:S01]  /*02e0*/  NOP ;  /* 0x0000000000007918 */ /* 0x000fe20000000000 */
.L_x_2:
[----:B------:R-:W5:Y:S01]  /*02f0*/  SHFL.IDX PT, R12, R0, RZ, 0x1f ;  /* 0x00001fff000c7589 */ /* 0x000f6200000e0000 */
[----:B------:R-:W1:Y:S01]  /*0300*/  S2UR UR12, SR_CTAID.X ;  /* 0x00000000000c79c3 */ /* 0x000e620000002500 */
[----:B------:R-:W-:Y:S02]  /*0310*/  SHF.R.S32.HI R3, RZ, 0x1f, R4 ;  /* 0x0000001fff037819 */ /* 0x000fe40000011404 */
[----:B------:R-:W-:Y:S01]  /*0320*/  ELECT P0, URZ, PT ;  /* 0x00000000003f782f */ /* 0x000fe20003800000 */
[----:B------:R-:W2:Y:S01]  /*0330*/  SHFL.IDX PT, R11, R0, RZ, 0x1f ;  /* 0x00001fff000b7589 */ /* 0x000ea200000e0000 */
[----:B0-----:R-:W-:Y:S01]  /*0340*/  ULDC UR4, c[0x0][0x150] ;  /* 0x0000540000047ab9 */ /* 0x001fe20000000800 */
[----:B------:R-:W-:Y:S02]  /*0350*/  LEA.HI R3, R3, R4, RZ, 0x7 ;  /* 0x0000000403037211 */ /* 0x000fe400078f38ff */
[----:B------:R-:W-:Y:S01]  /*0360*/  ELECT P1, URZ, PT ;  /* 0x00000000003f782f */ /* 0x000fe20003820000 */
[----:B------:R-:W0:Y:S01]  /*0370*/  S2R R6, SR_CTAID.Y ;  /* 0x0000000000067919 */ /* 0x000e220000002600 */
[----:B------:R-:W3:Y:S01]  /*0380*/  LDC R14, c[0x0][0x144] ;  /* 0x00005100ff0e7b82 */ /* 0x000ee20000000800 */
[----:B------:R-:W-:Y:S01]  /*0390*/  LOP3.LUT R3, R3, 0xffffff80, RZ, 0xc0, !PT ;  /* 0xffffff8003037812 */ /* 0x000fe200078ec0ff */
[----:B------:R-:W-:Y:S01]  /*03a0*/  UMOV UR11, 0x80 ;  /* 0x00000080000b7882 */ /* 0x000fe20000000000 */
[----:B------:R-:W4:Y:S01]  /*03b0*/  SHFL.IDX PT, R16, R7, RZ, 0x1f ;  /* 0x00001fff07107589 */ /* 0x000f2200000e0000 */
[----:B------:R-:W-:Y:S01]  /*03c0*/  NOP ;  /* 0x0000000000007918 */ /* 0x000fe20000000000 */
[----:B------:R-:W-:Y:S01]  /*03d0*/  NOP ;  /* 0x0000000000007918 */ /* 0x000fe20000000000 */
[----:B------:R-:W-:Y:S01]  /*03e0*/  IMAD.IADD R5, R4, 0x1, -R3 ;  /* 0x0000000104057824 */ /* 0x000fe200078e0a03 */
[C---:B------:R-:W-:Y:S01]  /*03f0*/  ISETP.NE.AND P4, PT, R10.reuse, RZ, PT ;  /* 0x000000ff0a00720c */ /* 0x040fe20003f85270 */
[----:B------:R-:W4:Y:S01]  /*0400*/  LDC R15, c[0x0][0x140] ;  /* 0x00005000ff0f7b82 */ /* 0x000f220000000800 */
[----:B------:R-:W-:-:S02]  /*0410*/  VIADD R36, R10, 0xffffffff ;  /* 0xffffffff0a247836 */ /* 0x000fc40000000000 */
[----:B------:R-:W-:Y:S01]  /*0420*/  SHF.R.S32.HI R8, RZ, 0x1f, R5 ;  /* 0x0000001fff087819 */ /* 0x000fe20000011405 */
[----:B------:R-:W-:Y:S02]  /*0430*/  IMAD.MOV.U32 R57, RZ, RZ, 0x1 ;  /* 0x00000001ff397424 */ /* 0x000fe400078e00ff */
[----:B------:R-:W-:Y:S02]  /*0440*/  ISETP.GE.U32.AND P6, PT, R36, 0x2, PT ;  /* 0x000000022400780c */ /* 0x000fe40003fc6070 */
[----:B-----5:R-:W-:Y:S01]  /*0450*/  ISETP.NE.OR P0, PT, R12, RZ, !P0 ;  /* 0x000000ff0c00720c */ /* 0x020fe20004705670 */
[----:B------:R-:W5:Y:S01]  /*0460*/  LDC R25, c[0x0][0x148] ;  /* 0x00005200ff197b82 */ /* 0x000f620000000800 */
[----:B-1----:R-:W-:Y:S02]  /*0470*/  I2FP.F32.U32 R12, UR12 ;  /* 0x0000000c000c7c45 */ /* 0x002fe40008201000 */
[----:B------:R-:W-:Y:S02]  /*0480*/  LEA.HI R3, R8, R5, RZ, 0x3 ;  /* 0x0000000508037211 */ /* 0x000fe400078f18ff */
[----:B--2---:R-:W-:Y:S01]  /*0490*/  ISETP.NE.OR P1, PT, R11, RZ, !P1 ;  /* 0x000000ff0b00720c */ /* 0x004fe20004f25670 */
[----:B------:R-:W-:Y:S01]  /*04a0*/  FMUL R13, R12, UR4 ;  /* 0x000000040c0d7c20 */ /* 0x000fe20008400000 */
[--C-:B------:R-:W-:Y:S01]  /*04b0*/  SHF.R.S32.HI R0, RZ, 0x3, R3.reuse ;  /* 0x00000003ff007819 */ /* 0x100fe20000011403 */
[----:B------:R-:W-:Y:S01]  /*04c0*/  ULDC UR4, c[0x0][0x154] ;  /* 0x0000550000047ab9 */ /* 0x000fe20000000800 */
[----:B------:R-:W-:-:S02]  /*04d0*/  SHF.R.S32.HI R3, RZ, 0x1f, R3 ;  /* 0x0000001fff037819 */ /* 0x000fc40000011403 */
[----:B------:R-:W-:Y:S01]  /*04e0*/  SHF.R.S32.HI R12, RZ, 0x1f, R9 ;  /* 0x0000001fff0c7819 */ /* 0x000fe20000011409 */
[----:B------:R-:W1:Y:S01]  /*04f0*/  F2I.U32.TRUNC.NTZ R13, R13 ;  /* 0x0000000d000d7305 */ /* 0x000e62000020f000 */
[----:B------:R-:W-:Y:S01]  /*0500*/  LEA.HI R11, R3, R0, RZ, 0x2 ;  /* 0x00000000030b7211 */ /* 0x000fe200078f10ff */
[----:B------:R-:W-:Y:S01]  /*0510*/  VOTEU.ALL UP1, P0 ;  /* 0x00000000003f7886 */ /* 0x000fe20000020000 */
[----:B------:R-:W-:Y:S01]  /*0520*/  LEA.HI R12, R12, R9, RZ, 0x2 ;  /* 0x000000090c0c7211 */ /* 0x000fe200078f10ff */
[----:B------:R-:W-:Y:S01]  /*0530*/  VOTEU.ALL UP0, P0 ;  /* 0x00000000003f7886 */ /* 0x000fe20000000000 */
[----:B------:R-:W-:Y:S01]  /*0540*/  SHF.R.S32.HI R3, RZ, 0x1f, R2 ;  /* 0x0000001fff037819 */ /* 0x000fe20000011402 */
[----:B------:R-:W-:Y:S01]  /*0550*/  VOTEU.ALL UP2, P1 ;  /* 0x00000000003f7886 */ /* 0x000fe20000840000 */
[----:B------:R-:W-:Y:S01]  /*0560*/  LOP3.LUT R11, R11, 0xfffffffc, RZ, 0xc0, !PT ;  /* 0xfffffffc0b0b7812 */ /* 0x000fe200078ec0ff */
[----:B------:R-:W2:Y:S01]  /*0570*/  @!UP1 S2UR UR7, SR_CgaCtaId ;  /* 0x00000000000799c3 */ /* 0x000ea20000008800 */
[----:B------:R-:W-:Y:S01]  /*0580*/  LOP3.LUT R12, R12, 0x3ffffffc, RZ, 0xc0, !PT ;  /* 0x3ffffffc0c0c7812 */ /* 0x000fe200078ec0ff */
[----:B------:R-:W-:Y:S01]  /*0590*/  @!UP1 UMOV UR6, 0x400 ;  /* 0x0000040000069882 */ /* 0x000fe20000000000 */
[----:B------:R-:W-:Y:S01]  /*05a0*/  LEA.HI R3, R3, R2, RZ, 0x2 ;  /* 0x0000000203037211 */ /* 0x000fe200078f10ff */
[----:B------:R-:W-:Y:S01]  /*05b0*/  IMAD.IADD R11, R0, 0x1, -R11 ;  /* 0x00000001000b7824 */ /* 0x000fe200078e0a0b */
[----:B------:R-:W-:Y:S01]  /*05c0*/  @!UP2 UMOV UR9, 0x400 ;  /* 0x000004000009a882 */ /* 0x000fe20000000000 */
[----:B------:R-:W-:Y:S01]  /*05d0*/  IMAD.IADD R12, R9, 0x1, -R12 ;  /* 0x00000001090c7824 */ /* 0x000fe200078e0a0c */
[----:B------:R-:W-:Y:S01]  /*05e0*/  LOP3.LUT R3, R3, 0xfffffffc, RZ, 0xc0, !PT ;  /* 0xfffffffc03037812 */ /* 0x000fe200078ec0ff */
[----:B------:R-:W5:Y:S01]  /*05f0*/  @!UP2 S2UR UR10, SR_CgaCtaId ;  /* 0x00000000000aa9c3 */ /* 0x000f620000008800 */
[----:B-1----:R-:W-:Y:S01]  /*0600*/  IMAD.MOV R13, RZ, RZ, -R13 ;  /* 0x000000ffff0d7224 */ /* 0x002fe200078e0a0d */
[----:B------:R-:W-:Y:S01]  /*0610*/  VOTEU.ALL UP3, P1 ;  /* 0x00000000003f7886 */ /* 0x000fe20000860000 */
[----:B------:R-:W-:Y:S01]  /*0620*/  IMAD R11, R12, 0x4, R11 ;  /* 0x000000040c0b7824 */ /* 0x000fe200078e020b */
[----:B------:R-:W-:Y:S01]  /*0630*/  VOTEU.ALL UP4, P1 ;  /* 0x00000000003f7886 */ /* 0x000fe20000880000 */
[----:B------:R-:W-:Y:S01]  /*0640*/  IMAD.IADD R9, R2, 0x1, -R3 ;  /* 0x0000000102097824 */ /* 0x000fe200078e0a03 */
[----:B0-----:R-:W-:Y:S01]  /*0650*/  I2FP.F32.U32 R2, R6 ;  /* 0x0000000600027245 */ /* 0x001fe20000201000 */
[----:B---3--:R-:W-:Y:S01]  /*0660*/  IMAD R21, R14, R13, UR12 ;  /* 0x0000000c0e157e24 */ /* 0x008fe2000f8e020d */
[C---:B------:R-:W-:Y:S01]  /*0670*/  LEA.HI R0, R11.reuse, R11, RZ, 0x1 ;  /* 0x0000000b0b007211 */ /* 0x040fe200078f08ff */
[C---:B------:R-:W-:Y:S01]  /*0680*/  IMAD.SHL.U32 R56, R11.reuse, 0x4, RZ ;  /* 0x000000040b387824 */ /* 0x040fe200078e00ff */
[----:B------:R-:W-:Y:S01]  /*0690*/  VOTEU.ALL UP5, P1 ;  /* 0x00000000003f7886 */ /* 0x000fe200008a0000 */
[----:B------:R-:W-:Y:S01]  /*06a0*/  FMUL R2, R2, UR4 ;  /* 0x0000000402027c20 */ /* 0x000fe20008400000 */
[----:B------:R-:W-:Y:S01]  /*06b0*/  LOP3.LUT R0, R0, 0xfffffffe, RZ, 0xc0, !PT ;  /* 0xfffffffe00007812 */ /* 0x000fe200078ec0ff */
[----:B------:R-:W-:Y:S01]  /*06c0*/  UMOV UR4, 0x20 ;  /* 0x0000002000047882 */ /* 0x000fe20000000000 */
[----:B------:R-:W-:Y:S01]  /*06d0*/  LOP3.LUT R56, R11, 0xc, R56, 0x78, !PT ;  /* 0x0000000c0b387812 */ /* 0x000fe200078e7838 */
[----:B------:R-:W-:-:S04]  /*06e0*/  @!UP1 UIADD3 UR4, -UR4, 0x100000, URZ ;  /* 0x0010000004049890 */ /* 0x000fc8000fffe13f */
[----:B------:R-:W-:Y:S02]  /*06f0*/  @!UP1 USHF.L.U32 UR5, UR4, 0xb, URZ ;  /* 0x0000000b04059899 */ /* 0x000fe4000800063f */
[----:B------:R-:W-:Y:S01]  /*0700*/  @!UP1 USHF.L.U32 UR4, UR4, 0x1, URZ ;  /* 0x0000000104049899 */ /* 0x000fe2000800063f */
[----:B----4-:R-:W-:Y:S01]  /*0710*/  ISETP.EQ.U32.AND P2, PT, R15, 0x1, PT ;  /* 0x000000010f00780c */ /* 0x010fe20003f42070 */
[----:B------:R-:W-:Y:S01]  /*0720*/  IMAD.IADD R0, R11, 0x1, -R0 ;  /* 0x000000010b007824 */ /* 0x000fe200078e0a00 */
[----:B------:R-:W0:Y:S01]  /*0730*/  F2I.U32.TRUNC.NTZ R2, R2 ;  /* 0x0000000200027305 */ /* 0x000e22000020f000 */
[----:B--2---:R-:W-:Y:S01]  /*0740*/  @!UP1 ULEA UR8, UR7, UR6, 0x18 ;  /* 0x0000000607089291 */ /* 0x004fe2000f8ec03f */
[----:B------:R-:W-:Y:S01]  /*0750*/  R2UR UR43, R16 ;  /* 0x00000000102b72ca */ /* 0x000fe200000e0000 */
[----:B------:R-:W-:-:S04]  /*0760*/  @!UP2 UIADD3 UR6, -UR11, 0x100000, URZ ;  /* 0x001000000b06a890 */ /* 0x000fc8000fffe13f */
[----:B------:R-:W-:Y:S02]  /*0770*/  @!UP2 USHF.L.U32 UR7, UR6, 0xb, URZ ;  /* 0x0000000b0607a899 */ /* 0x000fe4000800063f */
[----:B------:R-:W-:Y:S01]  /*0780*/  @!UP2 USHF.L.U32 UR6, UR6, 0x1, URZ ;  /* 0x000000010606a899 */ /* 0x000fe2000800063f */
[----:B------:R-:W-:Y:S01]  /*0790*/  ISETP.NE.AND P3, PT, R0, R21, PT ;  /* 0x000000150000720c */ /* 0x000fe20003f65270 */
[----:B------:R-:W-:Y:S01]  /*07a0*/  VOTEU.ALL UP1, P0 ;  /* 0x00000000003f7886 */ /* 0x000fe20000020000 */
[----:B-----5:R-:W-:Y:S01]  /*07b0*/  @!UP2 ULEA UR9, UR10, UR9, 0x18 ;  /* 0x000000090a09a291 */ /* 0x020fe2000f8ec03f */
[----:B------:R-:W-:Y:S01]  /*07c0*/  LOP3.LUT P0, RZ, R5, 0x7, RZ, 0xc0, !PT ;  /* 0x0000000705ff7812 */ /* 0x000fe2000780c0ff */
[----:B------:R-:W-:Y:S01]  /*07d0*/  VOTEU.ALL UP2, P1 ;  /* 0x00000000003f7886 */ /* 0x000fe20000840000 */
[----:B------:R-:W-:Y:S02]  /*07e0*/  ISETP.NE.AND P1, PT, R9, 0x3, PT ;  /* 0x000000030900780c */ /* 0x000fe40003f25270 */
[----:B------:R-:W-:-:S02]  /*07f0*/  ISETP.LT.U32.AND P0, PT, R56, 0x2, !P0 ;  /* 0x000000023800780c */ /* 0x000fc40004701070 */
[----:B------:R-:W-:Y:S01]  /*0800*/  ISETP.EQ.OR P1, PT, R9, RZ, !P1 ;  /* 0x000000ff0900720c */ /* 0x000fe20004f22670 */
[----:B------:R-:W1:Y:S02]  /*0810*/  FENCE.VIEW.ASYNC.S ;  /* 0x00000000000073c6 */ /* 0x000e640000000000 */
[----:B-1----:R1:W2:Y:S01]  /*0820*/  @!UP0 SYNCS.EXCH.64 URZ, [UR8+0x80], UR4 ;  /* 0x00008004083f85b2 */ /* 0x0022a20008000100 */
[----:B0-----:R-:W-:Y:S01]  /*0830*/  IMAD.MOV R20, RZ, RZ, -R2 ;  /* 0x000000ffff147224 */ /* 0x001fe200078e0a02 */
[----:B------:R-:W-:-:S03]  /*0840*/  @P3 LEA.HI R0, R56, R56, RZ, 0x1 ;  /* 0x0000003838003211 */ /* 0x000fc600078f08ff */
[----:B------:R-:W-:Y:S01]  /*0850*/  IMAD R3, R25, R20, R6 ;  /* 0x0000001419037224 */ /* 0x000fe200078e0206 */
[----:B------:R-:W-:Y:S02]  /*0860*/  ISETP.EQ.AND P1, PT, R10, RZ, P1 ;  /* 0x000000ff0a00720c */ /* 0x000fe40000f22270 */
[----:B------:R-:W-:Y:S02]  /*0870*/  @P3 SHF.R.S32.HI R0, RZ, 0x1, R0 ;  /* 0x00000001ff003819 */ /* 0x000fe40000011400 */
[----:B------:R-:W-:Y:S02]  /*0880*/  SEL R23, RZ, 0x1, !P1 ;  /* 0x00000001ff177807 */ /* 0x000fe40004800000 */
[----:B------:R-:W-:Y:S02]  /*0890*/  @P3 ISETP.NE.AND P5, PT, R0, R3, PT ;  /* 0x000000030000320c */ /* 0x000fe40003fa5270 */
[----:B------:R-:W-:Y:S01]  /*08a0*/  SEL R0, RZ, 0x1, !P0 ;  /* 0x00000001ff007807 */ /* 0x000fe20004000000 */
[----:B------:R1:W0:Y:S01]  /*08b0*/  @!UP1 SYNCS.EXCH.64 URZ, [UR8+0x88], UR4 ;  /* 0x00008804083f95b2 */ /* 0x0002220008000100 */
[----:B------:R-:W-:Y:S01]  /*08c0*/  NOP ;  /* 0x0000000000007918 */ /* 0x000fe20000000000 */
[----:B------:R-:W-:-:S02]  /*08d0*/  @P3 SEL R57, RZ, 0x1, P5 ;  /* 0x00000001ff393807 */ /* 0x000fc40002800000 */
[----:B------:R-:W-:Y:S02]  /*08e0*/  SEL R23, R23, 0x2, P6 ;  /* 0x0000000217177807 */ /* 0x000fe40003000000 */
[----:B------:R-:W-:Y:S01]  /*08f0*/  LOP3.LUT R57, R57, R0, RZ, 0xc0, !PT ;  /* 0x0000000039397212 */ /* 0x000fe200078ec0ff */
[----:B------:R1:W3:Y:S01]  /*0900*/  @!UP2 SYNCS.EXCH.64 URZ, [UR9+0x60], UR6 ;  /* 0x00006006093fa5b2 */ /* 0x0002e20008000100 */
[----:B------:R1:W4:Y:S01]  /*0910*/  @!UP3 SYNCS.EXCH.64 URZ, [UR9+0x68], UR6 ;  /* 0x00006806093fb5b2 */ /* 0x0003220008000100 */
[----:B------:R1:W0:Y:S01]  /*0920*/  @!UP4 SYNCS.EXCH.64 URZ, [UR9+0x70], UR6 ;  /* 0x00007006093fc5b2 */ /* 0x0002220008000100 */
[----:B------:R1:W0:Y:S01]  /*0930*/  @!UP5 SYNCS.EXCH.64 URZ, [UR9+0x78], UR6 ;  /* 0x00007806093fd5b2 */ /* 0x0002220008000100 */
[----:B------:R-:W-:Y:S01]  /*0940*/  NOP ;  /* 0x0000000000007918 */ /* 0x000fe20000000000 */
[----:B-12---:R-:W-:Y:S05]  /*0950*/  @!P2 BRA `(.L_x_3) ;  /* 0x000000000008a947 */ /* 0x006fea0003800000 */
[----:B0--34-:R-:W-:Y:S01]  /*0960*/  UCGABAR_ARV ;  /* 0x00000000000079c7 */ /* 0x019fe20008000000 */
[----:B------:R-:W-:Y:S05]  /*0970*/  BRA `(.L_x_4) ;  /* 0x0000000000047947 */ /* 0x000fea0003800000 */
.L_x_3:
[----:B0--34-:R-:W-:Y:S01]  /*0980*/  NOP ;  /* 0x0000000000007918 */ /* 0x019fe20000000000 */
.L_x_4:
[----:B------:R-:W-:Y:S01]  /*0990*/  ULDC.64 UR4, c[0x0][0x598] ;  /* 0x0001660000047ab9 */ /* 0x000fe20000000a00 */
[----:B------:R-:W-:Y:S01]  /*09a0*/  ULDC.64 UR48, c[0x0][0x208] ;  /* 0x0000820000307ab9 */ /* 0x000fe20000000a00 */
[----:B------:R-:W-:-:S04]  /*09b0*/  ISETP.NE.U32.AND P0, PT, RZ, UR4, PT ;  /* 0x00000004ff007c0c */ /* 0x000fc8000bf05070 */
[----:B------:R-:W-:-:S13]  /*09c0*/  ISETP.NE.AND.EX P0, PT, RZ, UR5, PT, P0 ;  /* 0x00000005ff007c0c */ /* 0x000fda000bf05300 */
[----:B------:R-:W-:Y:S05]  /*09d0*/  @!P0 BRA `(.L_x_5) ;  /* 0x00000000001c8947 */ /* 0x000fea0003800000 */
[----:B------:R-:W0:Y:S02]  /*09e0*/  LDC.64 R2, c[0x0][0x598] ;  /* 0x00016600ff027b82 */ /* 0x000e240000000a00 */
[----:B0-----:R-:W2:Y:S02]  /*09f0*/  LDG.E.64 R2, desc[UR48][R2.64] ;  /* 0x0000003002027981 */ /* 0x001ea4000c1e1b00 */
[----:B--2---:R-:W-:-:S04]  /*0a00*/  ISETP.NE.U32.AND P0, PT, R2, RZ, PT ;  /* 0x000000ff0200720c */ /* 0x004fc80003f05070 */
[----:B------:R-:W-:-:S13]  /*0a10*/  ISETP.NE.AND.EX P0, PT, R3, RZ, PT, P0 ;  /* 0x000000ff0300720c */ /* 0x000fda0003f05300 */
[----:B------:R-:W-:Y:S05]  /*0a20*/  @!P0 BRA `(.L_x_5) ;  /* 0x0000000000088947 */ /* 0x000fea0003800000 */
[----:B------:R0:W5:Y:S01]  /*0a30*/  LD.E R58, desc[UR48][R2.64] ;  /* 0x00000030023a7980 */ /* 0x000162000c101900 */
[----:B------:R-:W-:Y:S05]  /*0a40*/  BRA `(.L_x_6) ;  /* 0x0000000000247947 */ /* 0x000fea0003800000 */
.L_x_5:
[----:B------:R-:W-:Y:S02]  /*0a50*/  ULDC.64 UR4, c[0x0][0x588] ;  /* 0x0001620000047ab9 */ /* 0x000fe40000000a00 */
[----:B------:R-:W-:-:S04]  /*0a60*/  ISETP.NE.U32.AND P0, PT, RZ, UR4, PT ;  /* 0x00000004ff007c0c */ /* 0x000fc8000bf05070 */
[----:B------:R-:W-:-:S13]  /*0a70*/  ISETP.NE.AND.EX P0, PT, RZ, UR5, PT, P0 ;  /* 0x00000005ff007c0c */ /* 0x000fda000bf05300 */
[----:B------:R-:W-:Y:S05]  /*0a80*/  @!P0 BRA `(.L_x_7) ;  /* 0x00000000000c8947 */ /* 0x000fea0003800000 */
[----:B------:R-:W0:Y:S02]  /*0a90*/  LDC.64 R58, c[0x0][0x588] ;  /* 0x00016200ff3a7b82 */ /* 0x000e240000000a00 */
[----:B0-----:R1:W5:Y:S01]  /*0aa0*/  LDG.E R58, desc[UR48][R58.64] ;  /* 0x000000303a3a7981 */ /* 0x001362000c1e1900 */
[----:B------:R-:W-:Y:S05]  /*0ab0*/  BRA `(.L_x_6) ;  /* 0x0000000000087947 */ /* 0x000fea0003800000 */
.L_x_7:
[----:B------:R-:W-:Y:S02]  /*0ac0*/  ULDC UR4, c[0x0][0x580] ;  /* 0x0001600000047ab9 */ /* 0x000fe40000000800 */
[----:B------:R-:W-:-:S07]  /*0ad0*/  IMAD.U32 R58, RZ, RZ, UR4 ;  /* 0x00000004ff3a7e24 */ /* 0x000fce000f8e00ff */
.L_x_6:
[----:B------:R-:W-:Y:S02]  /*0ae0*/  ULDC.64 UR4, c[0x0][0x5a0] ;  /* 0x0001680000047ab9 */ /* 0x000fe40000000a00 */
[----:B------:R-:W-:-:S04]  /*0af0*/  ISETP.NE.U32.AND P0, PT, RZ, UR4, PT ;  /* 0x00000004ff007c0c */ /* 0x000fc8000bf05070 */
[----:B------:R-:W-:-:S13]  /*0b00*/  ISETP.NE.AND.EX P0, PT, RZ, UR5, PT, P0 ;  /* 0x00000005ff007c0c */ /* 0x000fda000bf05300 */
[----:B------:R-:W-:Y:S05]  /*0b10*/  @!P0 BRA `(.L_x_8) ;  /* 0x00000000001c8947 */ /* 0x000fea0003800000 */
[----:B0-----:R-:W0:Y:S02]  /*0b20*/  LDC.64 R2, c[0x0][0x5a0] ;  /* 0x00016800ff027b82 */ /* 0x001e240000000a00 */
[----:B0-----:R-:W2:Y:S02]  /*0b30*/  LDG.E.64 R2, desc[UR48][R2.64] ;  /* 0x0000003002027981 */ /* 0x001ea4000c1e1b00 */
[----:B--2---:R-:W-:-:S04]  /*0b40*/  ISETP.NE.U32.AND P0, PT, R2, RZ, PT ;  /* 0x000000ff0200720c */ /* 0x004fc80003f05070 */
[----:B------:R-:W-:-:S13]  /*0b50*/  ISETP.NE.AND.EX P0, PT, R3, RZ, PT, P0 ;  /* 0x000000ff0300720c */ /* 0x000fda0003f05300 */
[----:B------:R-:W-:Y:S05]  /*0b60*/  @!P0 BRA `(.L_x_8) ;  /* 0x0000000000088947 */ /* 0x000fea0003800000 */
[----:B-1----:R0:W5:Y:S01]  /*0b70*/  LD.E R59, desc[UR48][R2.64] ;  /* 0x00000030023b7980 */ /* 0x002162000c101900 */
[----:B------:R-:W-:Y:S05]  /*0b80*/  BRA `(.L_x_9) ;  /* 0x0000000000247947 */ /* 0x000fea0003800000 */
.L_x_8:
[----:B------:R-:W-:Y:S02]  /*0b90*/  ULDC.64 UR4, c[0x0][0x590] ;  /* 0x0001640000047ab9 */ /* 0x000fe40000000a00 */
[----:B------:R-:W-:-:S04]  /*0ba0*/  ISETP.NE.U32.AND P0, PT, RZ, UR4, PT ;  /* 0x00000004ff007c0c */ /* 0x000fc8000bf05070 */
[----:B------:R-:W-:-:S13]  /*0bb0*/  ISETP.NE.AND.EX P0, PT, RZ, UR5, PT, P0 ;  /* 0x00000005ff007c0c */ /* 0x000fda000bf05300 */
[----:B------:R-:W-:Y:S05]  /*0bc0*/  @!P0 BRA `(.L_x_10) ;  /* 0x00000000000c8947 */ /* 0x000fea0003800000 */
[----:B0-----:R-:W1:Y:S02]  /*0bd0*/  LDC.64 R2, c[0x0][0x590] ;  /* 0x00016400ff027b82 */ /* 0x001e640000000a00 */
[----:B-1----:R1:W5:Y:S01]  /*0be0*/  LDG.E R59, desc[UR48][R2.64] ;  /* 0x00000030023b7981 */ /* 0x002362000c1e1900 */
[----:B------:R-:W-:Y:S05]  /*0bf0*/  BRA `(.L_x_9) ;  /* 0x0000000000087947 */ /* 0x000fea0003800000 */
.L_x_10:
[----:B------:R-:W-:Y:S02]  /*0c00*/  ULDC UR4, c[0x0][0x584] ;  /* 0x0001610000047ab9 */ /* 0x000fe40000000800 */
[----:B-1----:R-:W-:-:S07]  /*0c10*/  IMAD.U32 R59, RZ, RZ, UR4 ;  /* 0x00000004ff3b7e24 */ /* 0x002fce000f8e00ff */
.L_x_9:
[----:B01----:R-:W0:Y:S01]  /*0c20*/  LDC R2, c[0x0][0x65c] ;  /* 0x00019700ff027b82 */ /* 0x003e220000000800 */
[----:B------:R-:W-:Y:S01]  /*0c30*/  ULDC UR6, c[0x0][0x28c] ;  /* 0x0000a30000067ab9 */ /* 0x000fe20000000800 */
[----:B------:R-:W-:Y:S01]  /*0c40*/  ISETP.NE.AND P0, PT, R10, 0x2, PT ;  /* 0x000000020a00780c */ /* 0x000fe20003f05270 */
[----:B------:R-:W-:Y:S01]  /*0c50*/  UIADD3 UR6, UR6, 0x7f, URZ ;  /* 0x0000007f06067890 */ /* 0x000fe2000fffe03f */
[----:B------:R-:W-:Y:S01]  /*0c60*/  IMAD.U32 R10, RZ, RZ, UR12 ;  /* 0x0000000cff0a7e24 */ /* 0x000fe2000f8e00ff */
[----:B------:R-:W-:Y:S01]  /*0c70*/  UMOV UR36, URZ ;  /* 0x0000003f00247c82 */ /* 0x000fe20008000000 */
[----:B------:R-:W-:Y:S01]  /*0c80*/  UMOV UR38, URZ ;  /* 0x0000003f00267c82 */ /* 0x000fe20008000000 */
[----:B------:R-:W-:Y:S01]  /*0c90*/  USHF.R.S32.HI UR7, URZ, 0x1f, UR6 ;  /* 0x0000001f3f077899 */ /* 0x000fe20008011406 */
[----:B------:R-:W-:-:S03]  /*0ca0*/  ULDC.64 UR8, c[0x0][0x650] ;  /* 0x0001940000087ab9 */ /* 0x000fc60000000a00 */
[----:B------:R-:W-:-:S04]  /*0cb0*/  ULEA.HI UR7, UR7, UR6, URZ, 0x7 ;  /* 0x0000000607077291 */ /* 0x000fc8000f8f383f */
[----:B------:R-:W-:Y:S01]  /*0cc0*/  USHF.R.S32.HI UR37, URZ, 0x7, UR7 ;  /* 0x000000073f257899 */ /* 0x000fe20008011407 */
[----:B0-----:R-:W-:-:S13]  /*0cd0*/  ISETP.NE.AND P1, PT, R2, 0x1, PT ;  /* 0x000000010200780c */ /* 0x001fda0003f25270 */
[----:B------:R-:W0:Y:S01]  /*0ce0*/  @P1 LDC R17, c[0x0][0x10] ;  /* 0x00000400ff111b82 */ /* 0x000e220000000800 */
[----:B------:R-:W-:Y:S02]  /*0cf0*/  @P1 IMAD.MOV.U32 R7, RZ, RZ, RZ ;  /* 0x000000ffff071224 */ /* 0x000fe400078e00ff */
[----:B------:R-:W-:-:S05]  /*0d00*/  @P1 IMAD.MOV.U32 R11, RZ, RZ, RZ ;  /* 0x000000ffff0b1224 */ /* 0x000fca00078e00ff */
[----:B------:R-:W1:Y:S01]  /*0d10*/  @!P1 LDC R3, c[0x0][0xc] ;  /* 0x00000300ff039b82 */ /* 0x000e620000000800 */
[----:B------:R-:W-:Y:S01]  /*0d20*/  ULDC UR4, c[0x0][0xc] ;  /* 0x0000030000047ab9 */ /* 0x000fe20000000800 */
[----:B------:R-:W-:Y:S02]  /*0d30*/  ULDC UR5, c[0x0][0x10] ;  /* 0x0000040000057ab9 */ /* 0x000fe40000000800 */
[----:B------:R-:W-:-:S04]  /*0d40*/  UIMAD.WIDE.U32 UR4, UR4, UR5, URZ ;  /* 0x00000005040472a5 */ /* 0x000fc8000f8e003f */
[----:B------:R-:W2:Y:S01]  /*0d50*/  LDC R0, c[0x0][0x14] ;  /* 0x00000500ff007b82 */ /* 0x000ea20000000800 */
[----:B0-----:R-:W-:-:S04]  /*0d60*/  @P1 IMAD.WIDE.U32 R16, R17, UR12, R6 ;  /* 0x0000000c11101c25 */ /* 0x001fc8000f8e0006 */
[----:B------:R-:W-:Y:S02]  /*0d70*/  @P1 IMAD.IADD R17, R17, 0x1, R11 ;  /* 0x0000000111111824 */ /* 0x000fe400078e020b */
[----:B------:R-:W-:Y:S02]  /*0d80*/  IMAD.MOV.U32 R11, RZ, RZ, RZ ;  /* 0x000000ffff0b7224 */ /* 0x000fe400078e00ff */
[----:B-1----:R-:W-:-:S04]  /*0d90*/  @!P1 IMAD.WIDE.U32 R10, R6, R3, R10 ;  /* 0x00000003060a9225 */ /* 0x002fc800078e000a */
[----:B------:R-:W-:Y:S02]  /*0da0*/  @!P1 IMAD.MOV.U32 R16, RZ, RZ, R10 ;  /* 0x000000ffff109224 */ /* 0x000fe400078e000a */
[----:B--2---:R-:W-:-:S04]  /*0db0*/  IMAD.WIDE.U32 R12, R0, UR4, RZ ;  /* 0x00000004000c7c25 */ /* 0x004fc8000f8e00ff */
[----:B------:R-:W-:Y:S01]  /*0dc0*/  IMAD R3, R0, UR5, RZ ;  /* 0x0000000500037c24 */ /* 0x000fe2000f8e02ff */
[----:B------:R0:W-:Y:S01]  /*0dd0*/  STL.64 [R1], R12 ;  /* 0x0000000c01007387 */ /* 0x0001e20000100a00 */
[----:B------:R-:W-:Y:S02]  /*0de0*/  @!P1 IMAD.MOV.U32 R17, RZ, RZ, R11 ;  /* 0x000000ffff119224 */ /* 0x000fe400078e000b */
[----:B------:R-:W-:Y:S01]  /*0df0*/  IMAD.IADD R0, R13, 0x1, R3 ;  /* 0x000000010d007824 */ /* 0x000fe200078e0203 */
[----:B------:R-:W-:Y:S06]  /*0e00*/  @P0 BRA `(.L_x_11) ;  /* 0x0000000000200947 */ /* 0x000fec0003800000 */
[----:B------:R-:W-:Y:S01]  /*0e10*/  UISETP.GE.U32.AND UP0, UPT, UR37, 0x5, UPT ;  /* 0x000000052500788c */ /* 0x000fe2000bf06070 */
[----:B------:R-:W-:Y:S01]  /*0e20*/  IADD3 R16, P0, R16, R12, RZ ;  /* 0x0000000c10107210 */ /* 0x000fe20007f1e0ff */
[----:B------:R-:W-:Y:S01]  /*0e30*/  UIMAD.WIDE.U32 UR4, UR37, -0x33333333, URZ ;  /* 0xcccccccd250478a5 */ /* 0x000fe2000f8e003f */
[----:B------:R-:W-:-:S03]  /*0e40*/  UMOV UR38, URZ ;  /* 0x0000003f00267c82 */ /* 0x000fc60008000000 */
[----:B------:R-:W-:Y:S01]  /*0e50*/  USHF.R.U32.HI UR4, URZ, 0x2, UR5 ;  /* 0x000000023f047899 */ /* 0x000fe20008011605 */
[----:B------:R-:W-:-:S03]  /*0e60*/  IMAD.X R17, R0, 0x1, R17, P0 ;  /* 0x0000000100117824 */ /* 0x000fc600000e0611 */
[----:B------:R-:W-:Y:S02]  /*0e70*/  UIMAD UR36, UR4, -0x5, UR37 ;  /* 0xfffffffb042478a4 */ /* 0x000fe4000f8e0225 */
[----:B------:R-:W-:-:S12]  /*0e80*/  @UP0 ULOP3.LUT UR38, UR4, 0x1, URZ, 0xc0, !UPT ;  /* 0x0000000104260892 */ /* 0x000fd8000f8ec03f */
.L_x_11:
[----:B------:R-:W-:Y:S01]  /*0e90*/  ISETP.GE.U32.AND P0, PT, R16, UR8, PT ;  /* 0x0000000810007c0c */ /* 0x000fe2000bf06070 */
[----:B------:R-:W-:Y:S01]  /*0ea0*/  IMAD.MOV.U32 R22, RZ, RZ, -0x1 ;  /* 0xffffffffff167424 */ /* 0x000fe200078e00ff */
[----:B------:R-:W-:Y:S01]  /*0eb0*/  PRMT R3, RZ, 0x7610, R3 ;  /* 0x00007610ff037816 */ /* 0x000fe20000000003 */
[----:B------:R-:W-:Y:S01]  /*0ec0*/  IMAD.MOV.U32 R18, RZ, RZ, -0x1 ;  /* 0xffffffffff127424 */ /* 0x000fe200078e00ff */
[----:B------:R-:W-:Y:S01]  /*0ed0*/  ISETP.GE.U32.AND.EX P0, PT, R17, UR9, PT, P0 ;  /* 0x0000000911007c0c */ /* 0x000fe2000bf06100 */
[----:B------:R-:W-:-:S12]  /*0ee0*/  IMAD.MOV.U32 R19, RZ, RZ, -0x1 ;  /* 0xffffffffff137424 */ /* 0x000fd800078e00ff */
[----:B------:R-:W-:Y:S05]  /*0ef0*/  @P0 BRA `(.L_x_12) ;  /* 0x0000000400280947 */ /* 0x000fea0003800000 */
[----:B------:R-:W1:Y:S01]  /*0f00*/  LDC.64 R26, c[0x0][0x628] ;  /* 0x00018a00ff1a7b82 */ /* 0x000e620000000a00 */
[----:B------:R-:W-:Y:S02]  /*0f10*/  IMAD.MOV.U32 R10, RZ, RZ, R16 ;  /* 0x000000ffff0a7224 */ /* 0x000fe400078e0010 */
[----:B------:R-:W-:-:S05]  /*0f20*/  IMAD.MOV.U32 R11, RZ, RZ, R17 ;  /* 0x000000ffff0b7224 */ /* 0x000fca00078e0011 */
[----:B------:R-:W2:Y:S08]  /*0f30*/  LDC R18, c[0x0][0x630] ;  /* 0x00018c00ff127b82 */ /* 0x000eb00000000800 */
[----:B------:R-:W3:Y:S01]  /*0f40*/  LDC.64 R28, c[0x0][0x620] ;  /* 0x00018800ff1c7b82 */ /* 0x000ee20000000a00 */
[----:B-1----:R-:W-:-:S04]  /*0f50*/  ISETP.NE.U32.AND P0, PT, R26, RZ, PT ;  /* 0x000000ff1a00720c */ /* 0x002fc80003f05070 */
[----:B------:R-:W-:-:S13]  /*0f60*/  ISETP.NE.AND.EX P0, PT, R27, RZ, PT, P0 ;  /* 0x000000ff1b00720c */ /* 0x000fda0003f05300 */
[----:B--23--:R-:W-:Y:S05]  /*0f70*/  @!P0 BRA `(.L_x_13) ;  /* 0x0000000000288947 */ /* 0x00cfea0003800000 */
[----:B------:R-:W1:Y:S02]  /*0f80*/  LDC R3, c[0x0][0x634] ;  /* 0x00018d00ff037b82 */ /* 0x000e640000000800 */
[----:B-1----:R-:W-:-:S05]  /*0f90*/  IADD3 R3, P0, R16, R3, RZ ;  /* 0x0000000310037210 */ /* 0x002fca0007f1e0ff */
[----:B------:R-:W-:-:S04]  /*0fa0*/  IMAD.X R19, RZ, RZ, R17, P0 ;  /* 0x000000ffff137224 */ /* 0x000fc800000e0611 */
[----:B------:R-:W-:-:S04]  /*0fb0*/  IMAD.WIDE.U32 R10, R19, R26, RZ ;  /* 0x0000001a130a7225 */ /* 0x000fc800078e00ff */
[----:B0-----:R-:W-:-:S04]  /*0fc0*/  IMAD.WIDE.U32 R12, P0, R3, R27, R10 ;  /* 0x0000001b030c7225 */ /* 0x001fc8000780000a */
[----:B------:R-:W-:-:S04]  /*0fd0*/  IMAD.WIDE.U32 R10, R3, R26, RZ ;  /* 0x0000001a030a7225 */ /* 0x000fc800078e00ff */
[----:B------:R-:W-:Y:S01]  /*0fe0*/  IMAD.X R15, RZ, RZ, RZ, P0 ;  /* 0x000000ffff0f7224 */ /* 0x000fe200000e06ff */
[----:B------:R-:W-:Y:S01]  /*0ff0*/  IADD3 RZ, P0, R11, R12, RZ ;  /* 0x0000000c0bff7210 */ /* 0x000fe20007f1e0ff */
[----:B------:R-:W-:-:S04]  /*1000*/  IMAD.MOV.U32 R14, RZ, RZ, R13 ;  /* 0x000000ffff0e7224 */ /* 0x000fc800078e000d */
[----:B------:R-:W-:-:S08]  /*1010*/  IMAD.WIDE.U32.X R10, R19, R27, R14, P0 ;  /* 0x0000001b130a7225 */ /* 0x000fd000000e040e */
.L_x_13:
[----:B------:R-:W1:Y:S01]  /*1020*/  LDC.64 R32, c[0x0][0x640] ;  /* 0x00019000ff207b82 */ /* 0x000e620000000a00 */
[-CC-:B------:R-:W-:Y:S02]  /*1030*/  SHF.R.U64 R30, R10, R18.reuse, R11.reuse ;  /* 0x000000120a1e7219 */ /* 0x180fe4000000120b */
[----:B------:R-:W-:Y:S02]  /*1040*/  SHF.R.U32.HI R3, RZ, R18, R11 ;  /* 0x00000012ff037219 */ /* 0x000fe4000001160b */
[----:B0-----:R-:W-:-:S03]  /*1050*/  IADD3 R13, P0, RZ, -R30, RZ ;  /* 0x8000001eff0d7210 */ /* 0x001fc60007f1e0ff */
[----:B------:R-:W0:Y:S02]  /*1060*/  LDC R14, c[0x0][0x618] ;  /* 0x00018600ff0e7b82 */ /* 0x000e240000000800 */
[----:B------:R-:W-:Y:S02]  /*1070*/  IMAD.X R3, RZ, RZ, ~R3, P0 ;  /* 0x000000ffff037224 */ /* 0x000fe400000e0e03 */
[----:B------:R-:W-:-:S04]  /*1080*/  IMAD.WIDE.U32 R10, R13, R28, R16 ;  /* 0x0000001c0d0a7225 */ /* 0x000fc800078e0010 */
[----:B------:R-:W2:Y:S01]  /*1090*/  LDC R15, c[0x0][0x608] ;  /* 0x00018200ff0f7b82 */ /* 0x000ea20000000800 */
[----:B------:R-:W-:Y:S02]  /*10a0*/  IMAD R12, R3, R28, RZ ;  /* 0x0000001c030c7224 */ /* 0x000fe400078e02ff */
[----:B------:R-:W-:Y:S02]  /*10b0*/  IMAD.MOV.U32 R28, RZ, RZ, 0x1 ;  /* 0x00000001ff1c7424 */ /* 0x000fe400078e00ff */
[----:B------:R-:W-:Y:S02]  /*10c0*/  IMAD R3, R13, R29, R12 ;  /* 0x0000001d0d037224 */ /* 0x000fe400078e020c */
[----:B------:R-:W-:Y:S01]  /*10d0*/  IMAD.MOV.U32 R12, RZ, RZ, -0x1 ;  /* 0xffffffffff0c7424 */ /* 0x000fe200078e00ff */
[----:B------:R-:W3:Y:S01]  /*10e0*/  LDC R31, c[0x0][0x658] ;  /* 0x00019600ff1f7b82 */ /* 0x000ee20000000800 */
[----:B------:R-:W-:Y:S01]  /*10f0*/  IMAD.IADD R3, R11, 0x1, R3 ;  /* 0x000000010b037824 */ /* 0x000fe200078e0203 */
[----:B-1----:R-:W-:-:S04]  /*1100*/  ISETP.NE.U32.AND P0, PT, R32, RZ, PT ;  /* 0x000000ff2000720c */ /* 0x002fc80003f05070 */
[----:B------:R-:W-:Y:S02]  /*1110*/  ISETP.NE.AND.EX P0, PT, R33, RZ, PT, P0 ;  /* 0x000000ff2100720c */ /* 0x000fe40003f05300 */
[----:B------:R-:W1:Y:S01]  /*1120*/  LDC R24, c[0x0][0x600] ;  /* 0x00018000ff187b82 */ /* 0x000e620000000800 */
[-CC-:B0-----:R-:W-:Y:S02]  /*1130*/  SHF.R.U64 R27, R10, R14.reuse, R3.reuse ;  /* 0x0000000e0a1b7219 */ /* 0x181fe40000001203 */
[----:B------:R-:W-:-:S05]  /*1140*/  SHF.R.U32.HI R10, RZ, R14, R3 ;  /* 0x0000000eff0a7219 */ /* 0x000fca0000011603 */
[----:B------:R-:W0:Y:S01]  /*1150*/  LDC R22, c[0x0][0x648] ;  /* 0x00019200ff167b82 */ /* 0x000e220000000800 */
[-CC-:B--2---:R-:W-:Y:S02]  /*1160*/  SHF.R.U64 R35, R27, R15.reuse, R10.reuse ;  /* 0x0000000f1b237219 */ /* 0x184fe4000000120a */
[----:B------:R-:W-:-:S05]  /*1170*/  SHF.R.U32.HI R10, RZ, R15, R10 ;  /* 0x0000000fff0a7219 */ /* 0x000fca000001160a */
[----:B------:R-:W2:Y:S01]  /*1180*/  LDC R26, c[0x0][0x638] ;  /* 0x00018e00ff1a7b82 */ /* 0x000ea20000000800 */
[-CC-:B---3--:R-:W-:Y:S02]  /*1190*/  SHF.R.U64 R34, R35, R31.reuse, R10.reuse ;  /* 0x0000001f23227219 */ /* 0x188fe4000000120a */
[-C--:B------:R-:W-:Y:S02]  /*11a0*/  SHF.L.U32 R3, R12, R31.reuse, RZ ;  /* 0x0000001f0c037219 */ /* 0x080fe400000006ff */
[----:B------:R-:W-:Y:S01]  /*11b0*/  SHF.R.U32.HI R11, RZ, R31, R10 ;  /* 0x0000001fff0b7219 */ /* 0x000fe2000001160a */
[----:B------:R-:W-:Y:S01]  /*11c0*/  IMAD.MOV.U32 R10, RZ, RZ, R34 ;  /* 0x000000ffff0a7224 */ /* 0x000fe200078e0022 */
[----:B------:R-:W-:Y:S01]  /*11d0*/  LOP3.LUT R18, RZ, R3, RZ, 0x33, !PT ;  /* 0x00000003ff127212 */ /* 0x000fe200078e33ff */
[----:B------:R-:W3:Y:S01]  /*11e0*/  LDC R29, c[0x0][0x610] ;  /* 0x00018400ff1d7b82 */ /* 0x000ee20000000800 */
[----:B------:R-:W-:Y:S05]  /*11f0*/  @!P0 BRA `(.L_x_14) ;  /* 0x0000000000288947 */ /* 0x000fea0003800000 */
[----:B------:R-:W4:Y:S02]  /*1200*/  LDC R3, c[0x0][0x64c] ;  /* 0x00019300ff037b82 */ /* 0x000f240000000800 */
[----:B----4-:R-:W-:-:S05]  /*1210*/  IADD3 R3, P0, R34, R3, RZ ;  /* 0x0000000322037210 */ /* 0x010fca0007f1e0ff */
[----:B------:R-:W-:-:S04]  /*1220*/  IMAD.X R19, RZ, RZ, R11, P0 ;  /* 0x000000ffff137224 */ /* 0x000fc800000e060b */
[----:B------:R-:W-:-:S04]  /*1230*/  IMAD.WIDE.U32 R10, R19, R32, RZ ;  /* 0x00000020130a7225 */ /* 0x000fc800078e00ff */
[----:B------:R-:W-:-:S04]  /*1240*/  IMAD.WIDE.U32 R12, P0, R3, R33, R10 ;  /* 0x00000021030c7225 */ /* 0x000fc8000780000a */
[----:B------:R-:W-:-:S04]  /*1250*/  IMAD.WIDE.U32 R10, R3, R32, RZ ;  /* 0x00000020030a7225 */ /* 0x000fc800078e00ff */
[----:B------:R-:W-:Y:S01]  /*1260*/  IMAD.X R15, RZ, RZ, RZ, P0 ;  /* 0x000000ffff0f7224 */ /* 0x000fe200000e06ff */
[----:B------:R-:W-:Y:S01]  /*1270*/  IADD3 RZ, P0, R11, R12, RZ ;  /* 0x0000000c0bff7210 */ /* 0x000fe20007f1e0ff */
[----:B------:R-:W-:-:S04]  /*1280*/  IMAD.MOV.U32 R14, RZ, RZ, R13 ;  /* 0x000000ffff0e7224 */ /* 0x000fc800078e000d */
[----:B------:R-:W-:-:S08]  /*1290*/  IMAD.WIDE.U32.X R10, R19, R33, R14, P0 ;  /* 0x00000021130a7225 */ /* 0x000fd000000e040e */
.L_x_14:
[----:B0-----:R-:W-:Y:S01]  /*12a0*/  SHF.R.U64 R7, R10, R22, R11 ;  /* 0x000000160a077219 */ /* 0x001fe2000000120b */
[----:B-1----:R-:W-:Y:S01]  /*12b0*/  VIADD R10, R24, 0xffffffff ;  /* 0xffffffff180a7836 */ /* 0x002fe20000000000 */
[----:B------:R-:W-:Y:S01]  /*12c0*/  SHF.L.U32 R3, R28, R31, RZ ;  /* 0x0000001f1c037219 */ /* 0x000fe200000006ff */
[----:B------:R-:W-:Y:S01]  /*12d0*/  @P1 IMAD R21, R25, R20, R6 ;  /* 0x0000001419151224 */ /* 0x000fe200078e0206 */
[----:B------:R-:W-:Y:S01]  /*12e0*/  LOP3.LUT R18, R35, R18, RZ, 0xc0, !PT ;  /* 0x0000001223127212 */ /* 0x000fe200078ec0ff */
[----:B------:R-:W-:Y:S02]  /*12f0*/  IMAD.MOV R11, RZ, RZ, -R7 ;  /* 0x000000ffff0b7224 */ /* 0x000fe400078e0a07 */
[----:B------:R-:W-:Y:S02]  /*1300*/  IMAD.MOV.U32 R6, RZ, RZ, 0x1 ;  /* 0x00000001ff067424 */ /* 0x000fe400078e00ff */
[----:B------:R-:W-:Y:S01]  /*1310*/  IMAD R18, R3, R7, R18 ;  /* 0x0000000703127224 */ /* 0x000fe200078e0212 */
[----:B------:R-:W-:Y:S01]  /*1320*/  LOP3.LUT R7, R27, R10, RZ, 0xc0, !PT ;  /* 0x0000000a1b077212 */ /* 0x000fe200078ec0ff */
[----:B--2---:R-:W-:-:S02]  /*1330*/  IMAD R3, R11, R26, R34 ;  /* 0x0000001a0b037224 */ /* 0x004fc400078e0222 */
[----:B---3--:R-:W-:Y:S02]  /*1340*/  IMAD R22, R18, R29, R21 ;  /* 0x0000001d12167224 */ /* 0x008fe400078e0215 */
[----:B------:R-:W-:Y:S01]  /*1350*/  IMAD R7, R3, R24, R7 ;  /* 0x0000001803077224 */ /* 0x000fe200078e0207 */
[----:B------:R-:W-:Y:S01]  /*1360*/  PRMT R3, R6, 0x7610, R3 ;  /* 0x0000761006037816 */ /* 0x000fe20000000003 */
[----:B------:R-:W-:-:S03]  /*1370*/  IMAD.MOV.U32 R19, RZ, RZ, R30 ;  /* 0x000000ffff137224 */ /* 0x000fc600078e001e */
[----:B------:R-:W-:Y:S02]  /*1380*/  SEL R18, R7, R22, !P1 ;  /* 0x0000001607127207 */ /* 0x000fe40004800000 */
[----:B------:R-:W-:-:S07]  /*1390*/  SEL R22, R22, R7, !P1 ;  /* 0x0000000716167207 */ /* 0x000fce0004800000 */
.L_x_12:
[----:B------:R-:W-:Y:S05]  /*13a0*/  @!P2 BRA `(.L_x_15) ;  /* 0x00000000000ca947 */ /* 0x000fea0003800000 */
[----:B------:R-:W-:Y:S01]  /*13b0*/  UCGABAR_WAIT ;  /* 0x0000000000007dc7 */ /* 0x000fe20008000000 */
[----:B------:R-:W-:Y:S01]  /*13c0*/  CCTL.IVALL ;  /* 0x00000000ff00798f */ /* 0x000fe20002000000 */
[----:B------:R-:W-:Y:S05]  /*13d0*/  BRA `(.L_x_16) ;  /* 0x0000000000047947 */ /* 0x000fea0003800000 */
.L_x_15:
[----:B------:R-:W-:Y:S06]  /*13e0*/  BAR.SYNC.DEFER_BLOCKING 0x0 ;  /* 0x0000000000007b1d */ /* 0x000fec0000010000 */
.L_x_16:
[----:B------:R-:W-:Y:S05]  /*13f0*/  @!P4 BRA `(.L_x_17) ;  /* 0x000000400098c947 */ /* 0x000fea0003800000 */
[----:B------:R-:W-:-:S13]  /*1400*/  ISETP.GT.U32.AND P0, PT, R36, 0x1, PT ;  /* 0x000000012400780c */ /* 0x000fda0003f04070 */
[----:B------:R-:W-:Y:S05]  /*1410*/  @P0 EXIT ;  /* 0x000000000000094d */ /* 0x000fea0003800000 */
.L_x_18:
[----:B------:R-:W-:-:S08]  /*1420*/  NOP ;  /* 0x0000000000007918 */ /* 0x000fd00000000000 */
[----:B------:R-:W1:Y:S02]  /*1430*/  USETMAXREG.TRY_ALLOC.CTAPOOL UP0, 0xe8 ;  /* 0x000000e8000079c8 */ /* 0x000e640008000600 */
[----:B-1----:R-:W-:-:S13]  /*1440*/  PLOP3.LUT P0, PT, PT, PT, UP0, 0x80, 0x0 ;  /* 0x000000000000781c */ /* 0x002fda0003f0f008 */
[----:B------:R-:W-:Y:S05]  /*1450*/  @!P0 BRA `(.L_x_18) ;  /* 0xfffffffc00f08947 */ /* 0x000fea000383ffff */
[----:B------:R-:W-:-:S13]  /*1460*/  LOP3.LUT P0, RZ, R3, 0xff, RZ, 0xc0, !PT ;  /* 0x000000ff03ff7812 */ /* 0x000fda000780c0ff */
[----:B------:R-:W-:Y:S05]  /*1470*/  @!P0 EXIT ;  /* 0x000000000000894d */ /* 0x000fea0003800000 */
[----:B------:R-:W2:Y:S01]  /*1480*/  LDL.64 R6, [R1] ;  /* 0x0000000001067983 */ /* 0x000ea20000100a00 */
[CC--:B------:R-:W-:Y:S01]  /*1490*/  LEA.HI R3, R8.reuse, R5.reuse, RZ, 0x2 ;  /* 0x0000000508037211 */ /* 0x0c0fe200078f10ff */
[----:B------:R-:W1:Y:S01]  /*14a0*/  S2UR UR4, SR_CgaCtaId ;  /* 0x00000000000479c3 */ /* 0x000e620000008800 */
[----:B------:R-:W-:Y:S01]  /*14b0*/  LEA.HI R8, R8, R5, RZ, 0x5 ;  /* 0x0000000508087211 */ /* 0x000fe200078f28ff */
[----:B------:R-:W-:Y:S01]  /*14c0*/  UMOV UR40, 0x400 ;  /* 0x0000040000287882 */ /* 0x000fe20000000000 */
[----:B------:R-:W-:Y:S01]  /*14d0*/  LOP3.LUT R4, R3, 0xfffffffc, RZ, 0xc0, !PT ;  /* 0xfffffffc03047812 */ /* 0x000fe200078ec0ff */
[----:B------:R-:W-:Y:S01]  /*14e0*/  UISETP.LT.AND UP0, UPT, UR37, 0x1, UPT ;  /* 0x000000012500788c */ /* 0x000fe2000bf01270 */
[--C-:B------:R-:W-:Y:S01]  /*14f0*/  SHF.R.S32.HI R60, RZ, 0x2, R3.reuse ;  /* 0x00000002ff3c7819 */ /* 0x100fe20000011403 */
[----:B------:R-:W-:Y:S01]  /*1500*/  UIADD3 UR5, UR43, -0x1, URZ ;  /* 0xffffffff2b057890 */ /* 0x000fe2000fffe03f */
[----:B------:R-:W-:Y:S01]  /*1510*/  SHF.R.S32.HI R3, RZ, 0x1f, R3 ;  /* 0x0000001fff037819 */ /* 0x000fe20000011403 */
[----:B------:R-:W3:Y:S01]  /*1520*/  LDC R66, c[0x0][0x658] ;  /* 0x00019600ff427b82 */ /* 0x000ee20000000800 */
[----:B------:R-:W-:Y:S01]  /*1530*/  USEL UR42, UR37, 0x1, UP0 ;  /* 0x00000001252a7887 */ /* 0x000fe20008000000 */
[----:B------:R-:W-:Y:S01]  /*1540*/  IMAD.IADD R4, R5, 0x1, -R4 ;  /* 0x0000000105047824 */ /* 0x000fe200078e0a04 */
[----:B------:R-:W-:Y:S01]  /*1550*/  LEA.HI R3, R3, R60, RZ, 0x3 ;  /* 0x0000003c03037211 */ /* 0x000fe200078f18ff */
[----:B------:R-:W-:Y:S01]  /*1560*/  UISETP.NE.AND UP0, UPT, UR5, URZ, UPT ;  /* 0x0000003f0500728c */ /* 0x000fe2000bf05270 */
[----:B------:R-:W-:Y:S01]  /*1570*/  IMAD.MOV.U32 R5, RZ, RZ, 0x1 ;  /* 0x00000001ff057424 */ /* 0x000fe200078e00ff */
[----:B------:R-:W-:Y:S01]  /*1580*/  ULDC UR8, c[0x0][0x284] ;  /* 0x0000a10000087ab9 */ /* 0x000fe20000000800 */
[----:B------:R-:W-:Y:S01]  /*1590*/  LOP3.LUT R3, R3, 0xfffffff8, RZ, 0xc0, !PT ;  /* 0xfffffff803037812 */ /* 0x000fe200078ec0ff */
[----:B------:R-:W4:Y:S01]  /*15a0*/  LDC.64 R64, c[0x0][0x5c8] ;  /* 0x00017200ff407b82 */ /* 0x000f220000000a00 */
[----:B------:R-:W-:Y:S01]  /*15b0*/  USEL UR7, URZ, 0x1, UP0 ;  /* 0x000000013f077887 */ /* 0x000fe20008000000 */
[----:B------:R-:W-:Y:S01]  /*15c0*/  IMAD.SHL.U32 R62, R4, 0x2, RZ ;  /* 0x00000002043e7824 */ /* 0x000fe200078e00ff */
[----:B------:R-:W-:Y:S01]  /*15d0*/  LOP3.LUT R74, R23, 0x1, RZ, 0xfc, !PT ;  /* 0x00000001174a7812 */ /* 0x000fe200078efcff */
[----:B------:R-:W-:Y:S01]  /*15e0*/  IMAD.IADD R60, R60, 0x1, -R3 ;  /* 0x000000013c3c7824 */ /* 0x000fe200078e0a03 */
[----:B------:R-:W-:Y:S01]  /*15f0*/  SHF.R.S32.HI R3, RZ, 0x5, R8 ;  /* 0x00000005ff037819 */ /* 0x000fe20000011408 */
[----:B------:R-:W-:Y:S01]  /*1600*/  USHF.L.U32 UR39, UR37, 0x1, URZ ;  /* 0x0000000125277899 */ /* 0x000fe2000800063f */
[----:B------:R-:W-:Y:S01]  /*1610*/  IMAD.U32 R75, RZ, RZ, UR7 ;  /* 0x00000007ff4b7e24 */ /* 0x000fe2000f8e00ff */
[----:B------:R-:W0:Y:S01]  /*1620*/  LDC R67, c[0x0][0x288] ;  /* 0x0000a200ff437b82 */ /* 0x000e220000000800 */
[--C-:B------:R-:W-:Y:S01]  /*1630*/  SHF.R.S32.HI R61, RZ, 0x1f, R60.reuse ;  /* 0x0000001fff3d7819 */ /* 0x100fe2000001143c */
[----:B-1----:R-:W-:Y:S01]  /*1640*/  ULEA UR40, UR4, UR40, 0x18 ;  /* 0x0000002804287291 */ /* 0x002fe2000f8ec03f */
[C---:B------:R-:W-:Y:S01]  /*1650*/  IMAD R71, R3.reuse, -0x10, -R60 ;  /* 0xfffffff003477824 */ /* 0x040fe200078e0a3c */
[----:B------:R-:W-:Y:S01]  /*1660*/  USHF.L.U32 UR4, UR5, 0x3, URZ ;  /* 0x0000000305047899 */ /* 0x000fe2000800063f */
[----:B------:R-:W-:Y:S01]  /*1670*/  SHF.R.S32.HI R63, RZ, 0x1f, R62 ;  /* 0x0000001fff3f7819 */ /* 0x000fe2000001143e */
[----:B------:R-:W-:Y:S01]  /*1680*/  IMAD.WIDE R60, R3, 0x10, R60 ;  /* 0x00000010033c7825 */ /* 0x000fe200078e023c */
[----:B------:R-:W-:Y:S01]  /*1690*/  UIADD3 UR5, UR40, 0x180, URZ ;  /* 0x0000018028057890 */ /* 0x000fe2000fffe03f */
[----:B------:R-:W1:Y:S01]  /*16a0*/  LDC R69, c[0x0][0x600] ;  /* 0x00018000ff457b82 */ /* 0x000e620000000800 */
[----:B------:R-:W-:Y:S01]  /*16b0*/  UIADD3 UR6, UR40, 0x28180, URZ ;  /* 0x0002818028067890 */ /* 0x000fe2000fffe03f */
[----:B------:R-:W-:Y:S01]  /*16c0*/  IMAD.MOV.U32 R3, RZ, RZ, -0x1 ;  /* 0xffffffffff037424 */ /* 0x000fe200078e00ff */
[----:B------:R-:W-:Y:S01]  /*16d0*/  USHF.R.U32.HI UR5, URZ, 0x4, UR5 ;  /* 0x000000043f057899 */ /* 0x000fe20008011605 */
[----:B------:R-:W-:Y:S01]  /*16e0*/  VIADD R71, R71, UR8 ;  /* 0x0000000847477c36 */ /* 0x000fe20008000000 */
[----:B------:R-:W-:-:S02]  /*16f0*/  USHF.R.U32.HI UR6, URZ, 0x4, UR6 ;  /* 0x000000043f067899 */ /* 0x000fc40008011606 */
[-C--:B---3--:R-:W-:Y:S01]  /*1700*/  SHF.L.U32 R3, R3, R66.reuse, RZ ;  /* 0x0000004203037219 */ /* 0x088fe200000006ff */
[----:B------:R-:W-:Y:S01]  /*1710*/  UIADD3 UR41, UR40, 0x60, URZ ;  /* 0x0000006028297890 */ /* 0x000fe2000fffe03f */
[C---:B----4-:R-:W-:Y:S01]  /*1720*/  SHF.L.U64.HI R65, R64.reuse, 0x3, R65 ;  /* 0x0000000340417819 */ /* 0x050fe20000010241 */
[----:B------:R-:W-:Y:S01]  /*1730*/  ULOP3.LUT UR4, UR4, 0x8, URZ, 0xc0, !UPT ;  /* 0x0000000804047892 */ /* 0x000fe2000f8ec03f */
[----:B------:R-:W-:Y:S01]  /*1740*/  SHF.L.U32 R66, R5, R66, RZ ;  /* 0x0000004205427219 */ /* 0x000fe200000006ff */
[----:B------:R-:W-:Y:S01]  /*1750*/  ULOP3.LUT UR5, UR5, 0x3fff, URZ, 0xc0, !UPT ;  /* 0x00003fff05057892 */ /* 0x000fe2000f8ec03f */
[----:B------:R-:W-:Y:S01]  /*1760*/  IMAD.SHL.U32 R64, R64, 0x8, RZ ;  /* 0x0000000840407824 */ /* 0x000fe200078e00ff */
[----:B------:R-:W-:Y:S01]  /*1770*/  ULOP3.LUT UR6, UR6, 0x3fff, URZ, 0xc0, !UPT ;  /* 0x00003fff06067892 */ /* 0x000fe2000f8ec03f */
[----:B------:R-:W-:Y:S01]  /*1780*/  LOP3.LUT R70, RZ, R3, RZ, 0x33, !PT ;  /* 0x00000003ff467212 */ /* 0x000fe200078e33ff */
[----:B0-----:R-:W-:Y:S01]  /*1790*/  IMAD R67, R4, -0x2, R67 ;  /* 0xfffffffe04437824 */ /* 0x001fe200078e0243 */
[----:B------:R-:W-:-:S02]  /*17a0*/  UIADD3 UR42, -UR42, UR37, URZ ;  /* 0x000000252a2a7290 */ /* 0x000fc4000fffe13f */
[----:B------:R-:W-:Y:S02]  /*17b0*/  ULEA UR43, UR43, UR41, 0x3 ;  /* 0x000000292b2b7291 */ /* 0x000fe4000f8e183f */
[----:B------:R-:W-:Y:S02]  /*17c0*/  ULOP3.LUT UR44, UR4, 0x8, URZ, 0x3c, !UPT ;  /* 0x00000008042c7892 */ /* 0x000fe4000f8e3c3f */
[----:B------:R-:W-:Y:S01]  /*17d0*/  ULOP3.LUT UR45, UR4, 0x18, URZ, 0x3c, !UPT ;  /* 0x00000018042d7892 */ /* 0x000fe2000f8e3c3f */
[----:B-1----:R-:W-:Y:S01]  /*17e0*/  VIADD R69, R69, 0xffffffff ;  /* 0xffffffff45457836 */ /* 0x002fe20000000000 */
[----:B------:R-:W-:Y:S02]  /*17f0*/  ULOP3.LUT UR46, UR5, 0x10000, URZ, 0xfc, !UPT ;  /* 0x00010000052e7892 */ /* 0x000fe4000f8efc3f */
[----:B------:R-:W-:Y:S01]  /*1800*/  ULOP3.LUT UR47, UR6, 0x10000, URZ, 0xfc, !UPT ;  /* 0x00010000062f7892 */ /* 0x000fe2000f8efc3f */
[----:B--2---:R-:W-:-:S11]  /*1810*/  SHF.L.U64.HI R68, R6, 0x1, R0 ;  /* 0x0000000106447819 */ /* 0x004fd60000010200 */
.L_x_102:
[----:B------:R-:W-:-:S04]  /*1820*/  SHF.L.U32 R0, R75, 0x1f, RZ ;  /* 0x0000001f4b007819 */ /* 0x000fc800000006ff */
[----:B------:R-:W0:Y:S02]  /*1830*/  SYNCS.PHASECHK.TRANS64.TRYWAIT P0, [UR43+-0x8], R0 ;  /* 0xfffff800ff0075a7 */ /* 0x000e24000800016b */
[----:B01--4-:R-:W-:Y:S05]  /*1840*/  @!P0 BRA `(.L_x_19) ;  /* 0x0000005000388947 */ /* 0x013fea0003800000 */
.L_x_125:
[----:B------:R-:W-:Y:S02]  /*1850*/  ULDC UR4, c[0x0][0x28c] ;  /* 0x0000a30000047ab9 */ /* 0x000fe40000000800 */
[----:B------:R-:W-:-:S13]  /*1860*/  ISETP.LT.AND P0, PT, RZ, UR4, PT ;  /* 0x00000004ff007c0c */ /* 0x000fda000bf01270 */
[----:B------:R-:W-:Y:S05]  /*1870*/  @P0 BRA `(.L_x_20) ;  /* 0x0000000000400947 */ /* 0x000fea0003800000 */
[----:B0-----:R-:W-:Y:S01]  /*1880*/  MOV R0, 0x0 ;  /* 0x0000000000007802 */ /* 0x001fe20000000f00 */
[----:B------:R-:W-:Y:S01]  /*1890*/  ULDC.64 UR4, c[0x4][0x68] ;  /* 0x01001a0000047ab9 */ /* 0x000fe20000000a00 */
[----:B------:R-:W-:Y:S01]  /*18a0*/  ULDC.64 UR6, c[0x4][0x8] ;  /* 0x0100020000067ab9 */ /* 0x000fe20000000a00 */
[----:B------:R-:W-:Y:S01]  /*18b0*/  IMAD.U32 R4, RZ, RZ, UR4 ;  /* 0x00000004ff047e24 */ /* 0x000fe2000f8e00ff */
[----:B------:R0:W1:Y:S01]  /*18c0*/  LDC.64 R14, c[0x4][R0] ;  /* 0x01000000000e7b82 */ /* 0x0000620000000a00 */
[----:B------:R-:W-:Y:S01]  /*18d0*/  IMAD.U32 R5, RZ, RZ, UR5 ;  /* 0x00000005ff057e24 */ /* 0x000fe2000f8e00ff */
[----:B------:R-:W-:Y:S01]  /*18e0*/  ULDC.64 UR4, c[0x4][0x70] ;  /* 0x01001c0000047ab9 */ /* 0x000fe20000000a00 */
[----:B------:R-:W-:Y:S02]  /*18f0*/  IMAD.U32 R10, RZ, RZ, UR6 ;  /* 0x00000006ff0a7e24 */ /* 0x000fe4000f8e00ff */
[----:B------:R-:W-:Y:S02]  /*1900*/  IMAD.U32 R6, RZ, RZ, UR4 ;  /* 0x00000004ff067e24 */ /* 0x000fe4000f8e00ff */
[----:B------:R-:W-:-:S02]  /*1910*/  IMAD.U32 R7, RZ, RZ, UR5 ;  /* 0x00000005ff077e24 */ /* 0x000fc4000f8e00ff */
[----:B------:R-:W-:Y:S02]  /*1920*/  IMAD.U32 R11, RZ, RZ, UR7 ;  /* 0x00000007ff0b7e24 */ /* 0x000fe4000f8e00ff */
[----:B------:R-:W-:Y:S02]  /*1930*/  IMAD.MOV.U32 R8, RZ, RZ, 0x1e1 ;  /* 0x000001e1ff087424 */ /* 0x000fe400078e00ff */
[----:B------:R-:W-:Y:S02]  /*1940*/  IMAD.MOV.U32 R12, RZ, RZ, 0x1 ;  /* 0x00000001ff0c7424 */ /* 0x000fe400078e00ff */
[----:B0-----:R-:W-:-:S07]  /*1950*/  IMAD.MOV.U32 R13, RZ, RZ, RZ ;  /* 0x000000ffff0d7224 */ /* 0x001fce00078e00ff */
[----:B------:R-:W-:-:S07]  /*1960*/  LEPC R20, `(.L_x_20) ;  /* 0x000000001014794e */ /* 0x000fce0000000000 */
[----:B-1---5:R-:W-:Y:S05]  /*1970*/  CALL.ABS.NOINC R14 ;  /* 0x000000000e007343 */ /* 0x022fea0003c00000 */
.L_x_20:
[----:B------:R-:W-:-:S13]  /*1980*/  ISETP.NE.AND P0, PT, R74, 0x3, PT ;  /* 0x000000034a00780c */ /* 0x000fda0003f05270 */
[----:B------:R-:W-:Y:S05]  /*1990*/  @!P0 BRA `(.L_x_21) ;  /* 0x0000000000048947 */ /* 0x000fea0003800000 */
[----:B------:R-:W-:Y:S01]  /*19a0*/  BPT.TRAP 0x1 ;  /* 0x000000040000795c */ /* 0x000fe20000300000 */
.L_x_21:
[----:B0-----:R-:W-:Y:S02]  /*19b0*/  IMAD.U32 R3, RZ, RZ, UR36 ;  /* 0x00000024ff037e24 */ /* 0x001fe4000f8e00ff */
[----:B------:R-:W-:-:S03]  /*19c0*/  IMAD.U32 R0, RZ, RZ, UR38 ;  /* 0x00000026ff007e24 */ /* 0x000fc6000f8e00ff */
[----:B------:R-:W-:Y:S02]  /*19d0*/  LEA R3, R3, UR40, 0x3 ;  /* 0x0000002803037c11 */ /* 0x000fe4000f8e18ff */
[----:B------:R-:W-:-:S04]  /*19e0*/  SHF.L.U32 R0, R0, 0x1f, RZ ;  /* 0x0000001f00007819 */ /* 0x000fc800000006ff */
[----:B------:R0:W1:Y:S01]  /*19f0*/  SYNCS.PHASECHK.TRANS64.TRYWAIT P1, [R3+URZ], R0 ;  /* 0x00000000030075a7 */ /* 0x000062000802017f */
[----:B------:R-:W-:Y:S05]  /*1a00*/  @!P0 BRA `(.L_x_22) ;  /* 0x0000000000048947 */ /* 0x000fea0003800000 */
[----:B------:R-:W-:Y:S01]  /*1a10*/  BPT.TRAP 0x1 ;  /* 0x000000040000795c */ /* 0x000fe20000300000 */
.L_x_22:
[----:B-1----:R-:W-:Y:S05]  /*1a20*/  @P1 BRA `(.L_x_23) ;  /* 0x0000000000081947 */ /* 0x002fea0003800000 */
[----:B------:R-:W1:Y:S02]  /*1a30*/  SYNCS.PHASECHK.TRANS64.TRYWAIT P1, [R3+URZ], R0 ;  /* 0x00000000030075a7 */ /* 0x000e64000802017f */
[----:B-1----:R-:W-:Y:S05]  /*1a40*/  @!P1 BRA `(.L_x_24) ;  /* 0x0000004c00d09947 */ /* 0x002fea0003800000 */
.L_x_23:
[----:B------:R-:W-:Y:S05]  /*1a50*/  WARPSYNC.ALL ;  /* 0x0000000000007948 */ /* 0x000fea0003800000 */
[----:B------:R-:W-:Y:S01]  /*1a60*/  ULEA UR9, UR36, UR46, 0xb ;  /* 0x0000002e24097291 */ /* 0x000fe2000f8e583f */
[----:B------:R-:W-:Y:S01]  /*1a70*/  WARPGROUP.ARRIVE ;  /* 0x00000000000079c5 */ /* 0x000fe20000000000 */
[----:B------:R-:W-:Y:S01]  /*1a80*/  ULEA UR8, UR36, UR47, 0xb ;  /* 0x0000002f24087291 */ /* 0x000fe2000f8e583f */
[----:B01----:R-:W-:Y:S01]  /*1a90*/  IMAD.U32 R0, RZ, RZ, UR42 ;  /* 0x0000002aff007e24 */ /* 0x003fe2000f8e00ff */
[----:B------:R-:W-:Y:S01]  /*1aa0*/  UMOV UR5, 0x40000040 ;  /* 0x4000004000057882 */ /* 0x000fe20000000000 */
[----:B------:R-:W-:-:S02]  /*1ab0*/  UMOV UR7, 0x40000040 ;  /* 0x4000004000077882 */ /* 0x000fc40000000000 */
[----:B------:R-:W-:Y:S01]  /*1ac0*/  UMOV UR4, UR9 ;  /* 0x0000000900047c82 */ /* 0x000fe20008000000 */
[----:B------:R-:W-:Y:S01]  /*1ad0*/  ISETP.GE.AND P1, PT, R0, 0x1, PT ;  /* 0x000000010000780c */ /* 0x000fe20003f26270 */
[----:B------:R-:W-:Y:S02]  /*1ae0*/  UMOV UR6, UR8 ;  /* 0x0000000800067c82 */ /* 0x000fe40008000000 */
[----:B------:R-:W-:Y:S01]  /*1af0*/  HGMMA.64x64x8.F32.TF32 R24, gdesc[UR4], RZ, !UPT, gsb0 ;  /* 0x04e00000041879f0 */ /* 0x000fe2000c0028ff */
[----:B------:R-:W-:Y:S02]  /*1b00*/  UIADD3 UR4, UR9, 0x2, URZ ;  /* 0x0000000209047890 */ /* 0x000fe4000fffe03f */
[----:B------:R-:W-:Y:S01]  /*1b10*/  UIADD3 UR6, UR8, 0x2, URZ ;  /* 0x0000000208067890 */ /* 0x000fe2000fffe03f */
[----:B------:R-:W-:Y:S01]  /*1b20*/  UMOV UR5, 0x40000040 ;  /* 0x4000004000057882 */ /* 0x000fe20000000000 */
[----:B------:R-:W-:Y:S01]  /*1b30*/  UMOV UR7, 0x40000040 ;  /* 0x4000004000077882 */ /* 0x000fe20000000000 */
[----:B------:R-:W-:-:S02]  /*1b40*/  WARPGROUP.DEPBAR.LE gsb0, 0x0 ;  /* 0x00008000000079c5 */ /* 0x000fc40000010000 */
[----:B------:R-:W-:-:S06]  /*1b50*/  WARPGROUP.ARRIVE ;  /* 0x00000000000079c5 */ /* 0x000fcc0000000000 */
[----:B------:R-:W-:Y:S01]  /*1b60*/  HGMMA.64x64x8.F32.TF32 R24, gdesc[UR4], R24, gsb0 ;  /* 0x04e00000041879f0 */ /* 0x000fe20008002818 */
[----:B------:R-:W-:Y:S02]  /*1b70*/  UIADD3 UR4, UR9, 0x4, URZ ;  /* 0x0000000409047890 */ /* 0x000fe4000fffe03f */
[----:B------:R-:W-:Y:S01]  /*1b80*/  UIADD3 UR6, UR8, 0x4, URZ ;  /* 0x0000000408067890 */ /* 0x000fe2000fffe03f */
[----:B------:R-:W-:Y:S01]  /*1b90*/  UMOV UR5, 0x40000040 ;  /* 0x4000004000057882 */ /* 0x000fe20000000000 */
[----:B------:R-:W-:Y:S01]  /*1ba0*/  UMOV UR7, 0x40000040 ;  /* 0x4000004000077882 */ /* 0x000fe20000000000 */
[----:B------:R-:W-:Y:S02]  /*1bb0*/  WARPGROUP.DEPBAR.LE gsb0, 0x0 ;  /* 0x00008000000079c5 */ /* 0x000fe40000010000 */
        /* <DEDUP_REMOVED lines=92> */
[----:B------:R-:W-:Y:S03]  /*2180*/  HGMMA.64x64x8.F32.TF32 R24, gdesc[UR4], R24, gsb0 ;  /* 0x04e00000041879f0 */ /* 0x000fe60008002818 */
[----:B------:R-:W-:Y:S02]  /*2190*/  WARPGROUP.DEPBAR.LE gsb0, 0x0 ;  /* 0x00008000000079c5 */ /* 0x000fe40000010000 */
[----:B------:R-:W-:Y:S05]  /*21a0*/  @!P1 BRA `(.L_x_25) ;  /* 0x0000000800649947 */ /* 0x000fea0003800000 */
[----:B------:R-:W-:Y:S01]  /*21b0*/  UIADD3 UR4, UR36, 0x1, URZ ;  /* 0x0000000124047890 */ /* 0x000fe2000fffe03f */
[----:B------:R-:W-:Y:S02]  /*21c0*/  IMAD.U32 R0, RZ, RZ, UR42 ;  /* 0x0000002aff007e24 */ /* 0x000fe4000f8e00ff */
[----:B------:R-:W-:Y:S01]  /*21d0*/  IMAD.U32 R3, RZ, RZ, UR36 ;  /* 0x00000024ff037e24 */ /* 0x000fe2000f8e00ff */
[----:B------:R-:W-:-:S04]  /*21e0*/  UISETP.NE.AND UP0, UPT, UR4, 0x5, UPT ;  /* 0x000000050400788c */ /* 0x000fc8000bf05270 */
[----:B------:R-:W-:Y:S02]  /*21f0*/  USEL UR5, URZ, 0x1, UP0 ;  /* 0x000000013f057887 */ /* 0x000fe40008000000 */
[----:B------:R-:W-:Y:S02]  /*2200*/  USEL UR4, UR4, URZ, UP0 ;  /* 0x0000003f04047287 */ /* 0x000fe40008000000 */
[----:B------:R-:W-:-:S06]  /*2210*/  ULOP3.LUT UR5, UR38, UR5, URZ, 0x3c, !UPT ;  /* 0x0000000526057292 */ /* 0x000fcc000f8e3c3f */
[----:B------:R-:W-:-:S07]  /*2220*/  IMAD.U32 R6, RZ, RZ, UR5 ;  /* 0x00000005ff067e24 */ /* 0x000fce000f8e00ff */
.L_x_32:
[----:B------:R-:W-:Y:S05]  /*2230*/  @!P0 BRA `(.L_x_26) ;  /* 0x0000000000048947 */ /* 0x000fea0003800000 */
[----:B------:R-:W-:Y:S01]  /*2240*/  BPT.TRAP 0x1 ;  /* 0x000000040000795c */ /* 0x000fe20000300000 */
.L_x_26:
[----:B------:R-:W-:Y:S01]  /*2250*/  ULEA UR5, UR4, UR40, 0x3 ;  /* 0x0000002804057291 */ /* 0x000fe2000f8e183f */
[----:B------:R-:W-:-:S08]  /*2260*/  SHF.L.U32 R4, R6, 0x1f, RZ ;  /* 0x0000001f06047819 */ /* 0x000fd000000006ff */
[----:B------:R0:W1:Y:S01]  /*2270*/  SYNCS.PHASECHK.TRANS64.TRYWAIT P1, [UR5], R4 ;  /* 0x00000004ff0075a7 */ /* 0x0000620008020145 */
[----:B------:R-:W-:Y:S05]  /*2280*/  @!P0 BRA `(.L_x_27) ;  /* 0x0000000000048947 */ /* 0x000fea0003800000 */
[----:B------:R-:W-:Y:S01]  /*2290*/  BPT.TRAP 0x1 ;  /* 0x000000040000795c */ /* 0x000fe20000300000 */
.L_x_27:
[----:B-1----:R-:W-:Y:S05]  /*22a0*/  @P1 BRA `(.L_x_28) ;  /* 0x0000000000081947 */ /* 0x002fea0003800000 */
[----:B------:R-:W1:Y:S02]  /*22b0*/  SYNCS.PHASECHK.TRANS64.TRYWAIT P1, [UR5], R4 ;  /* 0x00000004ff0075a7 */ /* 0x000e640008020145 */
[----:B-1----:R-:W-:Y:S05]  /*22c0*/  @!P1 BRA `(.L_x_29) ;  /* 0x0000004400c49947 */ /* 0x002fea0003800000 */
.L_x_28:
[----:B------:R-:W-:Y:S01]  /*22d0*/  ULEA UR5, UR4, UR47, 0xb ;  /* 0x0000002f04057291 */ /* 0x000fe2000f8e583f */
[----:B------:R-:W-:Y:S01]  /*22e0*/  WARPGROUP.ARRIVE ;  /* 0x00000000000079c5 */ /* 0x000fe20000000000 */
[----:B------:R-:W-:Y:S01]  /*22f0*/  ULEA UR6, UR4, UR46, 0xb ;  /* 0x0000002e04067291 */ /* 0x000fe2000f8e583f */
[----:B------:R-:W-:Y:S01]  /*2300*/  UMOV UR11, 0x40000040 ;  /* 0x40000040000b7882 */ /* 0x000fe20000000000 */
[----:B------:R-:W-:-:S03]  /*2310*/  UMOV UR9, 0x40000040 ;  /* 0x4000004000097882 */ /* 0x000fc60000000000 */
[----:B------:R-:W-:Y:S02]  /*2320*/  UMOV UR10, UR5 ;  /* 0x00000005000a7c82 */ /* 0x000fe40008000000 */
[----:B------:R-:W-:Y:S02]  /*2330*/  UMOV UR8, UR6 ;  /* 0x0000000600087c82 */ /* 0x000fe40008000000 */
[----:B------:R-:W-:Y:S01]  /*2340*/  HGMMA.64x64x8.F32.TF32 R24, gdesc[UR8], R24, gsb0 ;  /* 0x04e00000081879f0 */ /* 0x000fe20008002818 */
        /* <DEDUP_REMOVED lines=107> */
[----:B------:R-:W-:Y:S01]  /*2a00*/  BPT.TRAP 0x1 ;  /* 0x000000040000795c */ /* 0x000fe20000300000 */
.L_x_30:
[----:B------:R-:W-:-:S13]  /*2a10*/  ISETP.NE.AND P1, PT, R57, RZ, PT ;  /* 0x000000ff3900720c */ /* 0x000fda0003f25270 */
[----:B01----:R-:W-:-:S05]  /*2a20*/  @P1 LEA R4, R3, UR40, 0x3 ;  /* 0x0000002803041c11 */ /* 0x003fca000f8e18ff */
[----:B------:R-:W-:-:S05]  /*2a30*/  @P1 VIADD R5, R4, 0x28 ;  /* 0x0000002804051836 */ /* 0x000fca0000000000 */
[----:B------:R-:W-:-:S04]  /*2a40*/  @P1 PRMT R5, R56, 0x654, R5 ;  /* 0x0000065438051816 */ /* 0x000fc80000000005 */
[----:B------:R0:W-:Y:S01]  /*2a50*/  @P1 SYNCS.ARRIVE.TRANS64.RED.A1T0 RZ, [R5+URZ], RZ ;  /* 0x000000ff05ff19a7 */ /* 0x0001e2000810043f */
[----:B------:R-:W-:-:S13]  /*2a60*/  ISETP.GT.U32.AND P1, PT, R23, 0x1, PT ;  /* 0x000000011700780c */ /* 0x000fda0003f24070 */
[----:B0-----:R-:W-:Y:S05]  /*2a70*/  @P1 BRA `(.L_x_31) ;  /* 0x0000000000041947 */ /* 0x001fea0003800000 */
[----:B------:R-:W-:Y:S01]  /*2a80*/  BPT.TRAP 0x1 ;  /* 0x000000040000795c */ /* 0x000fe20000300000 */
.L_x_31:
[----:B------:R-:W-:Y:S01]  /*2a90*/  UIADD3 UR4, UR4, 0x1, URZ ;  /* 0x0000000104047890 */ /* 0x000fe2000fffe03f */
[C---:B------:R-:W-:Y:S01]  /*2aa0*/  ISETP.GT.AND P2, PT, R0.reuse, 0x1, PT ;  /* 0x000000010000780c */ /* 0x040fe20003f44270 */
[----:B------:R-:W-:Y:S02]  /*2ab0*/  VIADD R3, R3, 0x1 ;  /* 0x0000000103037836 */ /* 0x000fe40000000000 */
[----:B------:R-:W-:Y:S01]  /*2ac0*/  UISETP.NE.AND UP0, UPT, UR4, 0x5, UPT ;  /* 0x000000050400788c */ /* 0x000fe2000bf05270 */
[----:B------:R-:W-:Y:S02]  /*2ad0*/  VIADD R0, R0, 0xffffffff ;  /* 0xffffffff00007836 */ /* 0x000fe40000000000 */
[C---:B------:R-:W-:Y:S01]  /*2ae0*/  ISETP.NE.AND P1, PT, R3.reuse, 0x5, PT ;  /* 0x000000050300780c */ /* 0x040fe20003f25270 */
[----:B------:R-:W-:Y:S02]  /*2af0*/  USEL UR5, URZ, 0x1, UP0 ;  /* 0x000000013f057887 */ /* 0x000fe40008000000 */
[----:B------:R-:W-:Y:S01]  /*2b00*/  USEL UR4, UR4, URZ, UP0 ;  /* 0x0000003f04047287 */ /* 0x000fe20008000000 */
[----:B------:R-:W-:-:S03]  /*2b10*/  SEL R3, R3, RZ, P1 ;  /* 0x000000ff03037207 */ /* 0x000fc60000800000 */
[----:B------:R-:W-:Y:S01]  /*2b20*/  LOP3.LUT R6, R6, UR5, RZ, 0x3c, !PT ;  /* 0x0000000506067c12 */ /* 0x000fe2000f8e3cff */
[----:B------:R-:W-:Y:S07]  /*2b30*/  @P2 BRA `(.L_x_32) ;  /* 0xfffffff400bc2947 */ /* 0x000fee000383ffff */
.L_x_25:
[----:B------:R-:W0:Y:S01]  /*2b40*/  LDC R0, c[0x0][0x28c] ;  /* 0x0000a300ff007b82 */ /* 0x000e220000000800 */
[----:B------:R-:W-:-:S04]  /*2b50*/  IMAD.U32 R3, RZ, RZ, UR44 ;  /* 0x0000002cff037e24 */ /* 0x000fc8000f8e00ff */
[----:B------:R1:W-:Y:S01]  /*2b60*/  SYNCS.ARRIVE.TRANS64.A1T0 RZ, [R3+UR41], RZ ;  /* 0x000000ff03ff79a7 */ /* 0x0003e20008100029 */
[----:B0-----:R-:W-:-:S13]  /*2b70*/  ISETP.GE.AND P1, PT, R0, 0x1, PT ;  /* 0x000000010000780c */ /* 0x001fda0003f26270 */
[----:B-1----:R-:W-:Y:S05]  /*2b80*/  @!P1 BRA `(.L_x_33) ;  /* 0x0000000000449947 */ /* 0x002fea0003800000 */
[----:B------:R-:W-:Y:S05]  /*2b90*/  @!P0 BRA `(.L_x_34) ;  /* 0x0000000000048947 */ /* 0x000fea0003800000 */
[----:B------:R-:W-:Y:S01]  /*2ba0*/  BPT.TRAP 0x1 ;  /* 0x000000040000795c */ /* 0x000fe20000300000 */
.L_x_34:
[----:B------:R-:W-:-:S13]  /*2bb0*/  ISETP.NE.AND P0, PT, R57, RZ, PT ;  /* 0x000000ff3900720c */ /* 0x000fda0003f05270 */
[----:B------:R-:W-:-:S05]  /*2bc0*/  VOTEU.ANY UP0, P0 ;  /* 0x00000000003f7886 */ /* 0x000fca0000000100 */
[----:B------:R-:W-:-:S06]  /*2bd0*/  @UP0 UIADD3 UR4, UR36, UR42, URZ ;  /* 0x0000002a24040290 */ /* 0x000fcc000fffe03f */
[----:B------:R-:W-:Y:S02]  /*2be0*/  IMAD.U32 R4, RZ, RZ, UR4 ;  /* 0x00000004ff047e24 */ /* 0x000fe4000f8e00ff */
[----:B------:R-:W-:Y:S02]  /*2bf0*/  IMAD.U32 R3, RZ, RZ, UR4 ;  /* 0x00000004ff037e24 */ /* 0x000fe4000f8e00ff */
[----:B------:R-:W-:-:S05]  /*2c00*/  @P0 IMAD.WIDE.U32 R4, R4, -0x33333333, RZ ;  /* 0xcccccccd04040825 */ /* 0x000fca00078e00ff */
[----:B------:R-:W-:-:S05]  /*2c10*/  @P0 SHF.R.U32.HI R0, RZ, 0x2, R5 ;  /* 0x00000002ff000819 */ /* 0x000fca0000011605 */
[----:B------:R-:W-:-:S05]  /*2c20*/  @P0 IMAD R0, R0, -0x5, R3 ;  /* 0xfffffffb00000824 */ /* 0x000fca00078e0203 */
[----:B------:R-:W-:-:S05]  /*2c30*/  @P0 LEA R0, R0, UR40, 0x3 ;  /* 0x0000002800000c11 */ /* 0x000fca000f8e18ff */
[----:B------:R-:W-:-:S05]  /*2c40*/  @P0 VIADD R3, R0, 0x28 ;  /* 0x0000002800030836 */ /* 0x000fca0000000000 */
[----:B------:R-:W-:-:S04]  /*2c50*/  @P0 PRMT R3, R56, 0x654, R3 ;  /* 0x0000065438030816 */ /* 0x000fc80000000003 */
[----:B------:R0:W-:Y:S01]  /*2c60*/  @P0 SYNCS.ARRIVE.TRANS64.RED.A1T0 RZ, [R3+URZ], RZ ;  /* 0x000000ff03ff09a7 */ /* 0x0001e2000810043f */
[----:B------:R-:W-:-:S13]  /*2c70*/  ISETP.GT.U32.AND P0, PT, R23, 0x1, PT ;  /* 0x000000011700780c */ /* 0x000fda0003f04070 */
[----:B0-----:R-:W-:Y:S05]  /*2c80*/  @P0 BRA `(.L_x_33) ;  /* 0x0000000000040947 */ /* 0x001fea0003800000 */
[----:B------:R-:W-:Y:S01]  /*2c90*/  BPT.TRAP 0x1 ;  /* 0x000000040000795c */ /* 0x000fe20000300000 */
.L_x_33:
[----:B------:R-:W-:Y:S01]  /*2ca0*/  SHF.L.U32 R0, R75, 0x1f, RZ ;  /* 0x0000001f4b007819 */ /* 0x000fe200000006ff */
[----:B------:R-:W-:Y:S01]  /*2cb0*/  UIADD3 UR36, UR36, UR39, URZ ;  /* 0x0000002724247290 */ /* 0x000fe2000fffe03f */
[----:B------:R-:W-:Y:S01]  /*2cc0*/  SHF.R.S32.HI R9, RZ, 0x1f, R19 ;  /* 0x0000001fff097819 */ /* 0x000fe20000011413 */
[----:B------:R-:W-:Y:S01]  /*2cd0*/  UISETP.GE.U32.AND UP1, UPT, UR39, 0x5, UPT ;  /* 0x000000052700788c */ /* 0x000fe2000bf26070 */
[----:B------:R-:W0:Y:S01]  /*2ce0*/  SYNCS.PHASECHK.TRANS64.TRYWAIT P0, [UR43+0x8], R0 ;  /* 0x00000800ff0075a7 */ /* 0x000e22000800016b */
[----:B------:R-:W-:-:S04]  /*2cf0*/  UISETP.GT.U32.AND UP0, UPT, UR36, 0x4, UPT ;  /* 0x000000042400788c */ /* 0x000fc8000bf04070 */
[----:B------:R-:W-:-:S04]  /*2d00*/  UISETP.LT.U32.AND UP0, UPT, UR39, 0x5, UP0 ;  /* 0x000000052700788c */ /* 0x000fc80008701070 */
[----:B------:R-:W-:Y:S02]  /*2d10*/  USEL UR6, URZ, 0x1, !UP0 ;  /* 0x000000013f067887 */ /* 0x000fe4000c000000 */
[----:B------:R-:W-:Y:S02]  /*2d20*/  @UP1 UIMAD.WIDE.U32 UR4, UR36, -0x33333333, URZ ;  /* 0xcccccccd240418a5 */ /* 0x000fe4000f8e003f */
[----:B------:R-:W-:Y:S02]  /*2d30*/  ULOP3.LUT UR38, UR38, UR6, URZ, 0x3c, !UPT ;  /* 0x0000000626267292 */ /* 0x000fe4000f8e3c3f */
[----:B------:R-:W-:-:S04]  /*2d40*/  @UP1 USHF.R.U32.HI UR4, URZ, 0x2, UR5 ;  /* 0x000000023f041899 */ /* 0x000fc80008011605 */
[----:B------:R-:W-:Y:S01]  /*2d50*/  @UP1 ULOP3.LUT UR38, UR38, 0x1, UR4, 0x78, !UPT ;  /* 0x0000000126261892 */ /* 0x000fe2000f8e7804 */
[----:B0-----:R-:W-:Y:S11]  /*2d60*/  @!P0 BRA `(.L_x_35) ;  /* 0x0000003c00348947 */ /* 0x001ff60003800000 */
.L_x_126:
[----:B------:R-:W-:Y:S01]  /*2d70*/  ULDC.64 UR4, c[0x0][0x5d0] ;  /* 0x0001740000047ab9 */ /* 0x000fe20000000a00 */
[----:B------:R-:W-:Y:S01]  /*2d80*/  ULDC UR6, c[0x0][0x284] ;  /* 0x0000a10000067ab9 */ /* 0x000fe20000000800 */
[----:B0-----:R-:W-:Y:S02]  /*2d90*/  IMAD R0, R9, UR4, RZ ;  /* 0x0000000409007c24 */ /* 0x001fe4000f8e02ff */
[----:B------:R-:W-:Y:S02]  /*2da0*/  IMAD.SHL.U32 R12, R18, 0x40, RZ ;  /* 0x00000040120c7824 */ /* 0x000fe400078e00ff */
[C---:B------:R-:W-:Y:S02]  /*2db0*/  IMAD R3, R19.reuse, UR5, R0 ;  /* 0x0000000513037c24 */ /* 0x040fe4000f8e0200 */
[----:B------:R-:W-:Y:S01]  /*2dc0*/  IMAD.SHL.U32 R0, R22, 0x40, RZ ;  /* 0x0000004016007824 */ /* 0x000fe200078e00ff */
[----:B------:R-:W-:Y:S01]  /*2dd0*/  SHF.R.S32.HI R13, RZ, 0x1f, R12 ;  /* 0x0000001fff0d7819 */ /* 0x000fe2000001140c */
[----:B------:R-:W-:Y:S01]  /*2de0*/  IMAD.WIDE.U32 R4, R19, UR4, R62 ;  /* 0x0000000413047c25 */ /* 0x000fe2000f8e003e */
[----:B------:R-:W-:-:S02]  /*2df0*/  ULDC.64 UR4, c[0x0][0x5c8] ;  /* 0x0001720000047ab9 */ /* 0x000fc40000000a00 */
[----:B------:R-:W-:Y:S01]  /*2e00*/  ISETP.GE.AND P0, PT, R0, UR6, PT ;  /* 0x0000000600007c0c */ /* 0x000fe2000bf06270 */
[----:B------:R-:W-:Y:S01]  /*2e10*/  ULDC UR6, c[0x0][0x288] ;  /* 0x0000a20000067ab9 */ /* 0x000fe20000000800 */
[----:B------:R-:W-:Y:S01]  /*2e20*/  IADD3 R4, P1, R12, R4, RZ ;  /* 0x000000040c047210 */ /* 0x000fe20007f3e0ff */
[----:B------:R-:W-:Y:S01]  /*2e30*/  IMAD.WIDE R20, R22, 0x40, R60 ;  /* 0x0000004016147825 */ /* 0x000fe200078e023c */
[----:B------:R-:W-:Y:S02]  /*2e40*/  ISETP.GE.OR P0, PT, R12, UR6, P0 ;  /* 0x000000060c007c0c */ /* 0x000fe40008706670 */
[----:B------:R-:W-:Y:S01]  /*2e50*/  IADD3.X R5, R13, R5, R3, P1, !PT ;  /* 0x000000050d057210 */ /* 0x000fe20000ffe403 */
[----:B------:R-:W-:-:S04]  /*2e60*/  IMAD R7, R21, UR4, RZ ;  /* 0x0000000415077c24 */ /* 0x000fc8000f8e02ff */
[C---:B------:R-:W-:Y:S02]  /*2e70*/  IMAD R7, R20.reuse, UR5, R7 ;  /* 0x0000000514077c24 */ /* 0x040fe4000f8e0207 */
[----:B------:R-:W-:-:S04]  /*2e80*/  IMAD.WIDE.U32 R72, R20, UR4, R4 ;  /* 0x0000000414487c25 */ /* 0x000fc8000f8e0004 */
[----:B------:R-:W-:Y:S05]  /*2e90*/  @P0 BRA `(.L_x_36) ;  /* 0x0000002000540947 */ /* 0x000fea0003800000 */
[----:B-----5:R-:W-:Y:S01]  /*2ea0*/  FSETP.NEU.AND P1, PT, R59, RZ, PT ;  /* 0x000000ff3b00720b */ /* 0x020fe20003f2d000 */
[----:B------:R-:W-:Y:S01]  /*2eb0*/  IMAD.IADD R22, R67, 0x1, -R12 ;  /* 0x0000000143167824 */ /* 0x000fe200078e0a0c */
[----:B------:R-:W-:Y:S01]  /*2ec0*/  BSSY B0, `(.L_x_36) ;  /* 0x0000212000007945 */ /* 0x000fe20003800000 */
[----:B------:R-:W-:Y:S02]  /*2ed0*/  IMAD.IADD R0, R71, 0x1, -R0 ;  /* 0x0000000147007824 */ /* 0x000fe400078e0a00 */
[----:B------:R-:W-:Y:S01]  /*2ee0*/  IMAD.IADD R7, R73, 0x1, R7 ;  /* 0x0000000149077824 */ /* 0x000fe200078e0207 */
[----:B------:R-:W-:-:S04]  /*2ef0*/  ISETP.GT.AND P0, PT, R22, RZ, PT ;  /* 0x000000ff1600720c */ /* 0x000fc80003f04270 */
[----:B------:R-:W-:-:S03]  /*2f00*/  ISETP.GT.AND P2, PT, R0, RZ, P0 ;  /* 0x000000ff0000720c */ /* 0x000fc60000744270 */
[----:B------:R-:W-:Y:S10]  /*2f10*/  @!P1 BRA `(.L_x_37) ;  /* 0x0000001400d89947 */ /* 0x000ff40003800000 */
[----:B------:R-:W0:Y:S01]  /*2f20*/  LDC.64 R76, c[0x0][0x5b8] ;  /* 0x00016e00ff4c7b82 */ /* 0x000e220000000a00 */
[----:B------:R-:W-:-:S07]  /*2f30*/  ULDC.64 UR4, c[0x0][0x5c0] ;  /* 0x0001700000047ab9 */ /* 0x000fce0000000a00 */
[----:B------:R-:W1:Y:S08]  /*2f40*/  LDC.64 R78, c[0x0][0x5b0] ;  /* 0x00016c00ff4e7b82 */ /* 0x000e700000000a00 */
[----:B------:R-:W2:Y:S01]  /*2f50*/  LDC.64 R80, c[0x0][0x5a8] ;  /* 0x00016a00ff507b82 */ /* 0x000ea20000000a00 */
[-C--:B0-----:R-:W-:Y:S02]  /*2f60*/  IMAD R6, R9, R76.reuse, RZ ;  /* 0x0000004c09067224 */ /* 0x081fe400078e02ff */
[----:B------:R-:W-:-:S04]  /*2f70*/  IMAD.WIDE.U32 R4, R19, R76, R62 ;  /* 0x0000004c13047225 */ /* 0x000fc800078e003e */
[----:B------:R-:W-:Y:S01]  /*2f80*/  IMAD R73, R19, R77, R6 ;  /* 0x0000004d13497224 */ /* 0x000fe200078e0206 */
[----:B------:R-:W-:Y:S01]  /*2f90*/  IADD3 R8, P1, R12, R4, RZ ;  /* 0x000000040c087210 */ /* 0x000fe20007f3e0ff */
[----:B-1----:R-:W-:-:S03]  /*2fa0*/  IMAD R3, R21, R78, RZ ;  /* 0x0000004e15037224 */ /* 0x002fc600078e02ff */
[----:B------:R-:W-:Y:S01]  /*2fb0*/  IADD3.X R9, R13, R5, R73, P1, !PT ;  /* 0x000000050d097210 */ /* 0x000fe20000ffe449 */
[C---:B------:R-:W-:Y:S02]  /*2fc0*/  IMAD R21, R20.reuse, R79, R3 ;  /* 0x0000004f14157224 */ /* 0x040fe400078e0203 */
[----:B------:R-:W-:-:S04]  /*2fd0*/  IMAD.WIDE.U32 R4, R20, R78, R8 ;  /* 0x0000004e14047225 */ /* 0x000fc800078e0008 */
[----:B------:R-:W-:Y:S01]  /*2fe0*/  IMAD.IADD R3, R5, 0x1, R21 ;  /* 0x0000000105037824 */ /* 0x000fe200078e0215 */
[----:B--2---:R-:W-:-:S04]  /*2ff0*/  LEA R10, P1, R4, R80, 0x2 ;  /* 0x00000050040a7211 */ /* 0x004fc800078210ff */
[----:B------:R-:W-:-:S05]  /*3000*/  LEA.HI.X R11, R4, R81, R3, 0x2, P1 ;  /* 0x00000051040b7211 */ /* 0x000fca00008f1403 */
[----:B------:R0:W2:Y:S01]  /*3010*/  @P2 LDG.E.LTC128B R3, desc[UR48][R10.64] ;  /* 0x000000300a032981 */ /* 0x0000a2000c1e1920 */
[----:B------:R-:W-:Y:S01]  /*3020*/  IMAD.WIDE.U32 R4, R20, R78, R12 ;  /* 0x0000004e14047225 */ /* 0x000fe200078e000c */
[----:B------:R-:W-:Y:S01]  /*3030*/  LEA R6, P3, R72, UR4, 0x2 ;  /* 0x0000000448067c11 */ /* 0x000fe2000f8610ff */
[----:B------:R-:W-:Y:S01]  /*3040*/  BSSY B1, `(.L_x_38) ;  /* 0x0000014000017945 */ /* 0x000fe20003800000 */
[----:B------:R-:W-:Y:S02]  /*3050*/  IADD3 R14, P1, R62, R4, RZ ;  /* 0x000000043e0e7210 */ /* 0x000fe40007f3e0ff */
[----:B------:R-:W-:Y:S02]  /*3060*/  LEA.HI.X R7, R72, UR5, R7, 0x2, P3 ;  /* 0x0000000548077c11 */ /* 0x000fe400098f1407 */
[----:B------:R-:W-:Y:S01]  /*3070*/  IADD3.X R15, R63, R21, R5, P1, !PT ;  /* 0x000000153f0f7210 */ /* 0x000fe20000ffe405 */
[----:B0-----:R-:W-:Y:S01]  /*3080*/  IMAD.SHL.U32 R10, R78, 0x8, RZ ;  /* 0x000000084e0a7824 */ /* 0x001fe200078e00ff */
[----:B------:R-:W-:-:S02]  /*3090*/  ISETP.GT.AND P1, PT, R22, 0x1, PT ;  /* 0x000000011600780c */ /* 0x000fc40003f24270 */
[----:B------:R-:W-:Y:S01]  /*30a0*/  SHF.L.U64.HI R11, R78, 0x3, R79 ;  /* 0x000000034e0b7819 */ /* 0x000fe2000001024f */
[----:B------:R-:W-:Y:S01]  /*30b0*/  IMAD.WIDE.U32 R14, R19, R76, R14 ;  /* 0x0000004c130e7225 */ /* 0x000fe200078e000e */
[----:B------:R-:W-:-:S03]  /*30c0*/  ISETP.GT.AND P3, PT, R0, RZ, P1 ;  /* 0x000000ff0000720c */ /* 0x000fc60000f64270 */
[----:B------:R-:W-:Y:S01]  /*30d0*/  IMAD.WIDE.U32 R10, R20, R78, R10 ;  /* 0x0000004e140a7225 */ /* 0x000fe200078e000a */
[----:B--2---:R-:W-:-:S05]  /*30e0*/  LOP3.LUT R4, R3, 0xffffe000, RZ, 0xc0, !PT ;  /* 0xffffe00003047812 */ /* 0x004fca00078ec0ff */
[----:B------:R-:W-:Y:S01]  /*30f0*/  FMUL R5, R4, R59 ;  /* 0x0000003b04057220 */ /* 0x000fe20000400000 */
[----:B------:R-:W-:-:S03]  /*3100*/  LEA R4, P4, R14, R80, 0x2 ;  /* 0x000000500e047211 */ /* 0x000fc600078810ff */
[----:B------:R-:W-:Y:S01]  /*3110*/  FFMA R77, R24, R58, R5 ;  /* 0x0000003a184d7223 */ /* 0x000fe20000000005 */
[----:B------:R-:W-:-:S04]  /*3120*/  IMAD.IADD R5, R73, 0x1, R15 ;  /* 0x0000000149057824 */ /* 0x000fc800078e020f */
[----:B------:R-:W-:Y:S02]  /*3130*/  F2FP.TF32.F32.PACK_B R77, R77 ;  /* 0x0000004dff4d723e */ /* 0x000fe400024050ff */
[----:B------:R-:W-:-:S03]  /*3140*/  LEA.HI.X R5, R14, R81, R5, 0x2, P4 ;  /* 0x000000510e057211 */ /* 0x000fc600020f1405 */
[----:B------:R0:W-:Y:S01]  /*3150*/  @P2 STG.E desc[UR48][R6.64], R77 ;  /* 0x0000004d06002986 */ /* 0x0001e2000c101930 */
[----:B------:R-:W-:Y:S05]  /*3160*/  @!P3 BRA `(.L_x_39) ;  /* 0x000000000004b947 */ /* 0x000fea0003800000 */
[----:B------:R1:W5:Y:S02]  /*3170*/  LDG.E.LTC128B R3, desc[UR48][R4.64+0x4] ;  /* 0x0000043004037981 */ /* 0x000364000c1e1920 */
.L_x_39:
[----:B------:R-:W-:Y:S05]  /*3180*/  BSYNC B1 ;  /* 0x0000000000017941 */ /* 0x000fea0003800000 */
.L_x_38:
[----:B-----5:R-:W-:Y:S01]  /*3190*/  LOP3.LUT R14, R3, 0xffffe000, RZ, 0xc0, !PT ;  /* 0xffffe000030e7812 */ /* 0x020fe200078ec0ff */
[----:B------:R-:W-:Y:S01]  /*31a0*/  IMAD.IADD R21, R21, 0x1, R11 ;  /* 0x0000000115157824 */ /* 0x000fe200078e020b */
[----:B------:R-:W-:Y:S01]  /*31b0*/  IADD3 R8, P2, R8, R10, RZ ;  /* 0x0000000a08087210 */ /* 0x000fe20007f5e0ff */
[----:B------:R-:W-:Y:S01]  /*31c0*/  IMAD.MOV.U32 R18, RZ, RZ, R3 ;  /* 0x000000ffff127224 */ /* 0x000fe200078e0003 */
[----:B------:R-:W-:Y:S01]  /*31d0*/  ISETP.GT.AND P0, PT, R0, 0x8, P0 ;  /* 0x000000080000780c */ /* 0x000fe20000704270 */
[----:B------:R-:W-:Y:S02]  /*31e0*/  FMUL R14, R14, R59 ;  /* 0x0000003b0e0e7220 */ /* 0x000fe40000400000 */
[----:B------:R-:W-:Y:S02]  /*31f0*/  IMAD.X R9, R21, 0x1, R9, P2 ;  /* 0x0000000115097824 */ /* 0x000fe400010e0609 */
[----:B------:R-:W-:Y:S01]  /*3200*/  FFMA R25, R25, R58, R14 ;  /* 0x0000003a19197223 */ /* 0x000fe2000000000e */
[----:B------:R-:W-:-:S04]  /*3210*/  LEA R14, P2, R8, R80, 0x2 ;  /* 0x00000050080e7211 */ /* 0x000fc800078410ff */
[----:B------:R-:W-:Y:S02]  /*3220*/  F2FP.TF32.F32.PACK_B R25, R25 ;  /* 0x00000019ff19723e */ /* 0x000fe400024050ff */
[----:B------:R-:W-:-:S03]  /*3230*/  LEA.HI.X R15, R8, R81, R9, 0x2, P2 ;  /* 0x00000051080f7211 */ /* 0x000fc600010f1409 */
[----:B------:R2:W-:Y:S04]  /*3240*/  @P3 STG.E desc[UR48][R6.64+0x4], R25 ;  /* 0x0000041906003986 */ /* 0x0005e8000c101930 */
[----:B------:R-:W3:Y:S01]  /*3250*/  @P0 LDG.E.LTC128B R18, desc[UR48][R14.64] ;  /* 0x000000300e120981 */ /* 0x000ee2000c1e1920 */
[----:B------:R-:W-:Y:S01]  /*3260*/  IADD3 R12, P2, P3, R62, R10, R12 ;  /* 0x0000000a3e0c7210 */ /* 0x000fe20007b5e00c */
[----:B------:R-:W-:Y:S01]  /*3270*/  BSSY B1, `(.L_x_40) ;  /* 0x0000011000017945 */ /* 0x000fe20003800000 */
[C---:B------:R-:W-:Y:S02]  /*3280*/  SHF.L.U64.HI R9, R64.reuse, 0x2, R65 ;  /* 0x0000000240097819 */ /* 0x040fe40000010241 */
[----:B------:R-:W-:Y:S02]  /*3290*/  IADD3.X R13, R63, R21, R13, P2, P3 ;  /* 0x000000153f0d7210 */ /* 0x000fe400017e640d */
[----:B------:R-:W-:-:S02]  /*32a0*/  LEA R10, P2, R64, R6, 0x2 ;  /* 0x00000006400a7211 */ /* 0x000fc400078410ff */
[----:B------:R-:W-:Y:S01]  /*32b0*/  ISETP.GT.AND P1, PT, R0, 0x8, P1 ;  /* 0x000000080000780c */ /* 0x000fe20000f24270 */
[----:B------:R-:W-:-:S04]  /*32c0*/  IMAD.WIDE.U32 R12, R19, R76, R12 ;  /* 0x0000004c130c7225 */ /* 0x000fc800078e000c */
[----:B------:R-:W-:Y:S01]  /*32d0*/  IMAD.X R11, R9, 0x1, R7, P2 ;  /* 0x00000001090b7824 */ /* 0x000fe200010e0607 */
[----:B---3--:R-:W-:-:S05]  /*32e0*/  LOP3.LUT R8, R18, 0xffffe000, RZ, 0xc0, !PT ;  /* 0xffffe00012087812 */ /* 0x008fca00078ec0ff */
        /* <DEDUP_REMOVED lines=9> */
.L_x_41:
[----:B------:R-:W-:Y:S05]  /*3380*/  BSYNC B1 ;  /* 0x0000000000017941 */ /* 0x000fea0003800000 */
.L_x_40:
[----:B-----5:R-:W-:Y:S01]  /*3390*/  LOP3.LUT R12, R18, 0xffffe000, RZ, 0xc0, !PT ;  /* 0xffffe000120c7812 */ /* 0x020fe200078ec0ff */
[----:B------:R-:W-:Y:S01]  /*33a0*/  BSSY B1, `(.L_x_42) ;  /* 0x0000009000017945 */ /* 0x000fe20003800000 */
[----:B------:R-:W-:-:S03]  /*33b0*/  ISETP.GT.AND P0, PT, R22, 0x8, PT ;  /* 0x000000081600780c */ /* 0x000fc60003f04270 */
[----:B------:R-:W-:Y:S01]  /*33c0*/  FMUL R12, R12, R59 ;  /* 0x0000003b0c0c7220 */ /* 0x000fe20000400000 */
[----:B------:R-:W-:-:S03]  /*33d0*/  ISETP.GT.AND P2, PT, R0, RZ, P0 ;  /* 0x000000ff0000720c */ /* 0x000fc60000744270 */
[----:B------:R-:W-:-:S05]  /*33e0*/  FFMA R27, R27, R58, R12 ;  /* 0x0000003a1b1b7223 */ /* 0x000fca000000000c */
[----:B------:R-:W-:-:S05]  /*33f0*/  F2FP.TF32.F32.PACK_B R27, R27 ;  /* 0x0000001bff1b723e */ /* 0x000fca00024050ff */
[----:B------:R4:W-:Y:S01]  /*3400*/  @P1 STG.E desc[UR48][R10.64+0x4], R27 ;  /* 0x0000041b0a001986 */ /* 0x0009e2000c101930 */
[----:B------:R-:W-:Y:S05]  /*3410*/  @!P2 BRA `(.L_x_43) ;  /* 0x000000000004a947 */ /* 0x000fea0003800000 */
[----:B------:R0:W5:Y:S02]  /*3420*/  LDG.E.LTC128B R18, desc[UR48][R4.64+0x20] ;  /* 0x0000203004127981 */ /* 0x000164000c1e1920 */
.L_x_43:
[----:B------:R-:W-:Y:S05]  /*3430*/  BSYNC B1 ;  /* 0x0000000000017941 */ /* 0x000fea0003800000 */
.L_x_42:
        /* <DEDUP_REMOVED lines=10> */
.L_x_45:
[----:B------:R-:W-:Y:S05]  /*34e0*/  BSYNC B1 ;  /* 0x0000000000017941 */ /* 0x000fea0003800000 */
.L_x_44:
[----:B-----5:R-:W-:Y:S01]  /*34f0*/  LOP3.LUT R12, R18, 0xffffe000, RZ, 0xc0, !PT ;  /* 0xffffe000120c7812 */ /* 0x020fe200078ec0ff */
[----:B------:R-:W-:Y:S01]  /*3500*/  BSSY B1, `(.L_x_46) ;  /* 0x0000008000017945 */ /* 0x000fe20003800000 */
[----:B------:R-:W-:-:S03]  /*3510*/  ISETP.GT.AND P0, PT, R0, 0x8, P0 ;  /* 0x000000080000780c */ /* 0x000fc60000704270 */
[----:B------:R-:W-:-:S04]  /*3520*/  FMUL R12, R12, R59 ;  /* 0x0000003b0c0c7220 */ /* 0x000fc80000400000 */
[----:B------:R-:W-:-:S05]  /*3530*/  FFMA R29, R29, R58, R12 ;  /* 0x0000003a1d1d7223 */ /* 0x000fca000000000c */
[----:B------:R-:W-:-:S05]  /*3540*/  F2FP.TF32.F32.PACK_B R29, R29 ;  /* 0x0000001dff1d723e */ /* 0x000fca00024050ff */
[----:B------:R0:W-:Y:S01]  /*3550*/  @P3 STG.E desc[UR48][R6.64+0x24], R29 ;  /* 0x0000241d06003986 */ /* 0x0001e2000c101930 */
[----:B------:R-:W-:Y:S05]  /*3560*/  @!P0 BRA `(.L_x_47) ;  /* 0x0000000000048947 */ /* 0x000fea0003800000 */
[----:B------:R0:W5:Y:S02]  /*3570*/  LDG.E.LTC128B R18, desc[UR48][R8.64+0x20] ;  /* 0x0000203008127981 */ /* 0x000164000c1e1920 */
.L_x_47:
[----:B------:R-:W-:Y:S05]  /*3580*/  BSYNC B1 ;  /* 0x0000000000017941 */ /* 0x000fea0003800000 */
.L_x_46:
[----:B-----5:R-:W-:Y:S01]  /*3590*/  LOP3.LUT R12, R18, 0xffffe000, RZ, 0xc0, !PT ;  /* 0xffffe000120c7812 */ /* 0x020fe200078ec0ff */
[----:B------:R-:W-:Y:S01]  /*35a0*/  BSSY B1, `(.L_x_48) ;  /* 0x0000008000017945 */ /* 0x000fe20003800000 */
[----:B------:R-:W-:-:S03]  /*35b0*/  ISETP.GT.AND P1, PT, R0, 0x8, P1 ;  /* 0x000000080000780c */ /* 0x000fc60000f24270 */
[----:B0-----:R-:W-:-:S04]  /*35c0*/  FMUL R3, R12, R59 ;  /* 0x0000003b0c037220 */ /* 0x001fc80000400000 */
[----:B------:R-:W-:-:S05]  /*35d0*/  FFMA R3, R30, R58, R3 ;  /* 0x0000003a1e037223 */ /* 0x000fca0000000003 */
[----:B------:R-:W-:-:S05]  /*35e0*/  F2FP.TF32.F32.PACK_B R3, R3 ;  /* 0x00000003ff03723e */ /* 0x000fca00024050ff */
[----:B------:R0:W-:Y:S01]  /*35f0*/  @P0 STG.E desc[UR48][R10.64+0x20], R3 ;  /* 0x000020030a000986 */ /* 0x0001e2000c101930 */
[----:B------:R-:W-:Y:S05]  /*3600*/  @!P1 BRA `(.L_x_49) ;  /* 0x0000000000049947 */ /* 0x000fea0003800000 */
[----:B------:R0:W5:Y:S02]  /*3610*/  LDG.E.LTC128B R18, desc[UR48][R8.64+0x24] ;  /* 0x0000243008127981 */ /* 0x000164000c1e1920 */
.L_x_49:
[----:B------:R-:W-:Y:S05]  /*3620*/  BSYNC B1 ;  /* 0x0000000000017941 */ /* 0x000fea0003800000 */
.L_x_48:
        /* <DEDUP_REMOVED lines=10> */
.L_x_51:
[----:B------:R-:W-:Y:S05]  /*36d0*/  BSYNC B1 ;  /* 0x0000000000017941 */ /* 0x000fea0003800000 */
.L_x_50:
[----:B-----5:R-:W-:Y:S01]  /*36e0*/  LOP3.LUT R12, R18, 0xffffe000, RZ, 0xc0, !PT ;  /* 0xffffe000120c7812 */ /* 0x020fe200078ec0ff */
[----:B------:R-:W-:Y:S01]  /*36f0*/  BSSY B1, `(.L_x_52) ;  /* 0x0000009000017945 */ /* 0x000fe20003800000 */
[----:B------:R-:W-:-:S03]  /*3700*/  ISETP.GT.AND P1, PT, R22, 0x11, PT ;  /* 0x000000111600780c */ /* 0x000fc60003f24270 */
[----:B0-----:R-:W-:Y:S01]  /*3710*/  FMUL R3, R12, R59 ;  /* 0x0000003b0c037220 */ /* 0x001fe20000400000 */
[----:B------:R-:W-:-:S03]  /*3720*/  ISETP.GT.AND P3, PT, R0, RZ, P1 ;  /* 0x000000ff0000720c */ /* 0x000fc60000f64270 */
[----:B------:R-:W-:-:S05]  /*3730*/  FFMA R3, R32, R58, R3 ;  /* 0x0000003a20037223 */ /* 0x000fca0000000003 */
[----:B------:R-:W-:-:S05]  /*3740*/  F2FP.TF32.F32.PACK_B R3, R3 ;  /* 0x00000003ff03723e */ /* 0x000fca00024050ff */
[----:B------:R0:W-:Y:S01]  /*3750*/  @P2 STG.E desc[UR48][R6.64+0x40], R3 ;  /* 0x0000400306002986 */ /* 0x0001e2000c101930 */
[----:B------:R-:W-:Y:S05]  /*3760*/  @!P3 BRA `(.L_x_53) ;  /* 0x000000000004b947 */ /* 0x000fea0003800000 */
[----:B------:R0:W5:Y:S02]  /*3770*/  LDG.E.LTC128B R18, desc[UR48][R4.64+0x44] ;  /* 0x0000443004127981 */ /* 0x000164000c1e1920 */
.L_x_53:
[----:B------:R-:W-:Y:S05]  /*3780*/  BSYNC B1 ;  /* 0x0000000000017941 */ /* 0x000fea0003800000 */
.L_x_52:
        /* <DEDUP_REMOVED lines=9> */
.L_x_55:
[----:B------:R-:W-:Y:S05]  /*3820*/  BSYNC B1 ;  /* 0x0000000000017941 */ /* 0x000fea0003800000 */
.L_x_54:
        /* <DEDUP_REMOVED lines=9> */
.L_x_57:
[----:B------:R-:W-:Y:S05]  /*38c0*/  BSYNC B1 ;  /* 0x0000000000017941 */ /* 0x000fea0003800000 */
.L_x_56:
        /* <DEDUP_REMOVED lines=10> */
.L_x_59:
[----:B------:R-:W-:Y:S05]  /*3970*/  BSYNC B1 ;  /* 0x0000000000017941 */ /* 0x000fea0003800000 */
.L_x_58:
        /* <DEDUP_REMOVED lines=10> */
.L_x_61:
[----:B------:R-:W-:Y:S05]  /*3a20*/  BSYNC B1 ;  /* 0x0000000000017941 */ /* 0x000fea0003800000 */
.L_x_60:
        /* <DEDUP_REMOVED lines=9> */
.L_x_63:
[----:B------:R-:W-:Y:S05]  /*3ac0*/  BSYNC B1 ;  /* 0x0000000000017941 */ /* 0x000fea0003800000 */
.L_x_62:
        /* <DEDUP_REMOVED lines=9> */
.L_x_65:
[----:B------:R-:W-:Y:S05]  /*3b60*/  BSYNC B1 ;  /* 0x0000000000017941 */ /* 0x000fea0003800000 */
.L_x_64:
        /* <DEDUP_REMOVED lines=10> */
.L_x_67:
[----:B------:R-:W-:Y:S05]  /*3c10*/  BSYNC B1 ;  /* 0x0000000000017941 */ /* 0x000fea0003800000 */
.L_x_66:
        /* <DEDUP_REMOVED lines=10> */
.L_x_69:
[----:B------:R-:W-:Y:S05]  /*3cc0*/  BSYNC B1 ;  /* 0x0000000000017941 */ /* 0x000fea0003800000 */
.L_x_68:
        /* <DEDUP_REMOVED lines=9> */
.L_x_71:
[----:B------:R-:W-:Y:S05]  /*3d60*/  BSYNC B1 ;  /* 0x0000000000017941 */ /* 0x000fea0003800000 */
.L_x_70:
        /* <DEDUP_REMOVED lines=9> */
.L_x_73:
[----:B------:R-:W-:Y:S05]  /*3e00*/  BSYNC B1 ;  /* 0x0000000000017941 */ /* 0x000fea0003800000 */
.L_x_72:
        /* <DEDUP_REMOVED lines=10> */
.L_x_75:
[----:B------:R-:W-:Y:S05]  /*3eb0*/  BSYNC B1 ;  /* 0x0000000000017941 */ /* 0x000fea0003800000 */
.L_x_74:
        /* <DEDUP_REMOVED lines=10> */
.L_x_77:
[----:B------:R-:W-:Y:S05]  /*3f60*/  BSYNC B1 ;  /* 0x0000000000017941 */ /* 0x000fea0003800000 */
.L_x_76:
        /* <DEDUP_REMOVED lines=9> */
.L_x_79:
[----:B------:R-:W-:Y:S05]  /*4000*/  BSYNC B1 ;  /* 0x0000000000017941 */ /* 0x000fea0003800000 */
.L_x_78:
        /* <DEDUP_REMOVED lines=9> */
.L_x_81:
[----:B------:R-:W-:Y:S05]  /*40a0*/  BSYNC B1 ;  /* 0x0000000000017941 */ /* 0x000fea0003800000 */
.L_x_80:
        /* <DEDUP_REMOVED lines=10> */
.L_x_83:
[----:B------:R-:W-:Y:S05]  /*4150*/  BSYNC B1 ;  /* 0x0000000000017941 */ /* 0x000fea0003800000 */
.L_x_82:
        /* <DEDUP_REMOVED lines=10> */
.L_x_85:
[----:B------:R-:W-:Y:S05]  /*4200*/  BSYNC B1 ;  /* 0x0000000000017941 */ /* 0x000fea0003800000 */
.L_x_84:
        /* <DEDUP_REMOVED lines=9> */
.L_x_87:
[----:B------:R-:W-:Y:S05]  /*42a0*/  BSYNC B1 ;  /* 0x0000000000017941 */ /* 0x000fea0003800000 */
.L_x_86:
        /* <DEDUP_REMOVED lines=9> */
.L_x_89:
[----:B------:R-:W-:Y:S05]  /*4340*/  BSYNC B1 ;  /* 0x0000000000017941 */ /* 0x000fea0003800000 */
.L_x_88:
        /* <DEDUP_REMOVED lines=10> */
.L_x_91:
[----:B------:R-:W-:Y:S05]  /*43f0*/  BSYNC B1 ;  /* 0x0000000000017941 */ /* 0x000fea0003800000 */
.L_x_90:
        /* <DEDUP_REMOVED lines=10> */
.L_x_93:
[----:B------:R-:W-:Y:S05]  /*44a0*/  BSYNC B1 ;  /* 0x0000000000017941 */ /* 0x000fea0003800000 */
.L_x_92:
[----:B01---5:R-:W-:Y:S01]  /*44b0*/  LOP3.LUT R4, R18, 0xffffe000, RZ, 0xc0, !PT ;  /* 0xffffe00012047812 */ /* 0x023fe200078ec0ff */
        /* <DEDUP_REMOVED lines=8> */
.L_x_95:
[----:B------:R-:W-:Y:S05]  /*4540*/  BSYNC B1 ;  /* 0x0000000000017941 */ /* 0x000fea0003800000 */
.L_x_94:
[----:B-----5:R-:W-:Y:S01]  /*4550*/  LOP3.LUT R4, R18, 0xffffe000, RZ, 0xc0, !PT ;  /* 0xffffe00012047812 */ /* 0x020fe200078ec0ff */
[----:B------:R-:W-:Y:S01]  /*4560*/  @P0 IMAD.MOV.U32 R5, RZ, RZ, R11 ;  /* 0x000000ffff050224 */ /* 0x000fe200078e000b */
[----:B------:R-:W-:Y:S01]  /*4570*/  ISETP.GT.AND P1, PT, R0, 0x8, P1 ;  /* 0x000000080000780c */ /* 0x000fe20000f24270 */
[----:B------:R-:W-:Y:S02]  /*4580*/  BSSY B1, `(.L_x_96) ;  /* 0x0000008000017945 */ /* 0x000fe40003800000 */
[----:B------:R-:W-:Y:S01]  /*4590*/  FMUL R3, R4, R59 ;  /* 0x0000003b04037220 */ /* 0x000fe20000400000 */
[----:B------:R-:W-:-:S03]  /*45a0*/  @P0 IMAD.MOV.U32 R4, RZ, RZ, R10 ;  /* 0x000000ffff040224 */ /* 0x000fc600078e000a */
[----:B------:R-:W-:-:S05]  /*45b0*/  FFMA R3, R54, R58, R3 ;  /* 0x0000003a36037223 */ /* 0x000fca0000000003 */
[----:B------:R-:W-:-:S05]  /*45c0*/  F2FP.TF32.F32.PACK_B R3, R3 ;  /* 0x00000003ff03723e */ /* 0x000fca00024050ff */
[----:B------:R0:W-:Y:S01]  /*45d0*/  @P0 STG.E desc[UR48][R4.64+0xe0], R3 ;  /* 0x0000e00304000986 */ /* 0x0001e2000c101930 */
[----:B------:R-:W-:Y:S05]  /*45e0*/  @!P1 BRA `(.L_x_97) ;  /* 0x0000000000049947 */ /* 0x000fea0003800000 */
[----:B------:R0:W5:Y:S02]  /*45f0*/  LDG.E.LTC128B R18, desc[UR48][R8.64+0xe4] ;  /* 0x0000e43008127981 */ /* 0x000164000c1e1920 */
.L_x_97:
[----:B------:R-:W-:Y:S05]  /*4600*/  BSYNC B1 ;  /* 0x0000000000017941 */ /* 0x000fea0003800000 */
.L_x_96:
[----:B------:R-:W-:Y:S05]  /*4610*/  @!P1 BRA `(.L_x_98) ;  /* 0x0000000800709947 */ /* 0x000fea0003800000 */
[----:B-----5:R-:W-:-:S05]  /*4620*/  LOP3.LUT R18, R18, 0xffffe000, RZ, 0xc0, !PT ;  /* 0xffffe00012127812 */ /* 0x020fca00078ec0ff */
[----:B------:R-:W-:-:S04]  /*4630*/  FMUL R18, R18, R59 ;  /* 0x0000003b12127220 */ /* 0x000fc80000400000 */
[----:B------:R-:W-:-:S05]  /*4640*/  FFMA R55, R55, R58, R18 ;  /* 0x0000003a37377223 */ /* 0x000fca0000000012 */
[----:B------:R-:W-:-:S05]  /*4650*/  F2FP.TF32.F32.PACK_B R55, R55 ;  /* 0x00000037ff37723e */ /* 0x000fca00024050ff */
[----:B------:R0:W-:Y:S01]  /*4660*/  STG.E desc[UR48][R10.64+0xe4], R55 ;  /* 0x0000e4370a007986 */ /* 0x0001e2000c101930 */
[----:B------:R-:W-:Y:S05]  /*4670*/  BRA `(.L_x_98) ;  /* 0x0000000800587947 */ /* 0x000fea0003800000 */
.L_x_37:
[----:B------:R-:W-:Y:S01]  /*4680*/  ISETP.GT.AND P4, PT, R22, 0x1, PT ;  /* 0x000000011600780c */ /* 0x000fe20003f84270 */
[----:B------:R-:W-:Y:S01]  /*4690*/  ULDC.64 UR4, c[0x0][0x5c0] ;  /* 0x0001700000047ab9 */ /* 0x000fe20000000a00 */
[-C--:B------:R-:W-:Y:S01]  /*46a0*/  FMUL R3, R24, R58.reuse ;  /* 0x0000003a18037220 */ /* 0x080fe20000400000 */
[----:B------:R-:W-:Y:S01]  /*46b0*/  LEA R4, P3, R72, UR4, 0x2 ;  /* 0x0000000448047c11 */ /* 0x000fe2000f8610ff */
[-C--:B------:R-:W-:Y:S01]  /*46c0*/  FMUL R25, R25, R58.reuse ;  /* 0x0000003a19197220 */ /* 0x080fe20000400000 */
[----:B------:R-:W-:Y:S01]  /*46d0*/  ISETP.GT.AND P1, PT, R0, RZ, P4 ;  /* 0x000000ff0000720c */ /* 0x000fe20002724270 */
[-C--:B------:R-:W-:Y:S01]  /*46e0*/  FMUL R9, R26, R58.reuse ;  /* 0x0000003a1a097220 */ /* 0x080fe20000400000 */
[----:B------:R-:W-:Y:S01]  /*46f0*/  LEA.HI.X R5, R72, UR5, R7, 0x2, P3 ;  /* 0x0000000548057c11 */ /* 0x000fe200098f1407 */
[-C--:B------:R-:W-:Y:S01]  /*4700*/  FMUL R27, R27, R58.reuse ;  /* 0x0000003a1b1b7220 */ /* 0x080fe20000400000 */
[----:B------:R-:W-:Y:S01]  /*4710*/  F2FP.TF32.F32.PACK_B R3, R3 ;  /* 0x00000003ff03723e */ /* 0x000fe200024050ff */
[-C--:B------:R-:W-:Y:S01]  /*4720*/  FMUL R29, R29, R58.reuse ;  /* 0x0000003a1d1d7220 */ /* 0x080fe20000400000 */
[----:B------:R-:W-:Y:S01]  /*4730*/  F2FP.TF32.F32.PACK_B R25, R25 ;  /* 0x00000019ff19723e */ /* 0x000fe200024050ff */
[----:B------:R-:W-:Y:S01]  /*4740*/  FMUL R31, R31, R58 ;  /* 0x0000003a1f1f7220 */ /* 0x000fe20000400000 */
[C---:B------:R-:W-:Y:S01]  /*4750*/  SHF.L.U64.HI R7, R64.reuse, 0x2, R65 ;  /* 0x0000000240077819 */ /* 0x040fe20000010241 */
[----:B------:R0:W-:Y:S01]  /*4760*/  @P2 STG.E desc[UR48][R4.64], R3 ;  /* 0x0000000304002986 */ /* 0x0001e2000c101930 */
[----:B------:R-:W-:Y:S01]  /*4770*/  LEA R6, P3, R64, R4, 0x2 ;  /* 0x0000000440067211 */ /* 0x000fe200078610ff */
[-C--:B------:R-:W-:Y:S01]  /*4780*/  FMUL R11, R32, R58.reuse ;  /* 0x0000003a200b7220 */ /* 0x080fe20000400000 */
[C---:B------:R-:W-:Y:S01]  /*4790*/  ISETP.GT.AND P2, PT, R22.reuse, 0x8, PT ;  /* 0x000000081600780c */ /* 0x040fe20003f44270 */
[----:B------:R-:W-:Y:S01]  /*47a0*/  @P1 STG.E desc[UR48][R4.64+0x4], R25 ;  /* 0x0000041904001986 */ /* 0x000fe2000c101930 */
[----:B------:R-:W-:Y:S01]  /*47b0*/  ISETP.GT.AND P1, PT, R22, 0x9, PT ;  /* 0x000000091600780c */ /* 0x000fe20003f24270 */
[----:B------:R-:W-:Y:S01]  /*47c0*/  IMAD.X R7, R7, 0x1, R5, P3 ;  /* 0x0000000107077824 */ /* 0x000fe200018e0605 */
[C---:B------:R-:W-:Y:S01]  /*47d0*/  ISETP.GT.AND P0, PT, R0.reuse, 0x8, P0 ;  /* 0x000000080000780c */ /* 0x040fe20000704270 */
[-C--:B------:R-:W-:Y:S01]  /*47e0*/  FMUL R33, R33, R58.reuse ;  /* 0x0000003a21217220 */ /* 0x080fe20000400000 */
[C---:B------:R-:W-:Y:S01]  /*47f0*/  ISETP.GT.AND P4, PT, R0.reuse, 0x8, P4 ;  /* 0x000000080000780c */ /* 0x040fe20002784270 */
[-C--:B------:R-:W-:Y:S01]  /*4800*/  FMUL R35, R35, R58.reuse ;  /* 0x0000003a23237220 */ /* 0x080fe20000400000 */
[----:B------:R-:W-:Y:S01]  /*4810*/  ISETP.GT.AND P5, PT, R0, RZ, P2 ;  /* 0x000000ff0000720c */ /* 0x000fe200017a4270 */
[-C--:B0-----:R-:W-:Y:S01]  /*4820*/  FMUL R3, R28, R58.reuse ;  /* 0x0000003a1c037220 */ /* 0x081fe20000400000 */
[----:B------:R-:W-:Y:S01]  /*4830*/  ISETP.GT.AND P3, PT, R0, RZ, P1 ;  /* 0x000000ff0000720c */ /* 0x000fe20000f64270 */
[-C--:B------:R-:W-:Y:S01]  /*4840*/  FMUL R37, R37, R58.reuse ;  /* 0x0000003a25257220 */ /* 0x080fe20000400000 */
[----:B------:R-:W-:Y:S01]  /*4850*/  F2FP.TF32.F32.PACK_B R9, R9 ;  /* 0x00000009ff09723e */ /* 0x000fe200024050ff */
[-C--:B------:R-:W-:Y:S01]  /*4860*/  FMUL R39, R39, R58.reuse ;  /* 0x0000003a27277220 */ /* 0x080fe20000400000 */
[----:B------:R-:W-:Y:S01]  /*4870*/  F2FP.TF32.F32.PACK_B R27, R27 ;  /* 0x0000001bff1b723e */ /* 0x000fe200024050ff */
[-C--:B------:R-:W-:Y:S01]  /*4880*/  FMUL R41, R41, R58.reuse ;  /* 0x0000003a29297220 */ /* 0x080fe20000400000 */
[----:B------:R-:W-:Y:S01]  /*4890*/  F2FP.TF32.F32.PACK_B R3, R3 ;  /* 0x00000003ff03723e */ /* 0x000fe200024050ff */
[----:B------:R0:W-:Y:S01]  /*48a0*/  @P0 STG.E desc[UR48][R6.64], R9 ;  /* 0x0000000906000986 */ /* 0x0001e2000c101930 */
[----:B------:R-:W-:Y:S01]  /*48b0*/  F2FP.TF32.F32.PACK_B R29, R29 ;  /* 0x0000001dff1d723e */ /* 0x000fe200024050ff */
[-C--:B------:R-:W-:Y:S01]  /*48c0*/  FMUL R43, R43, R58.reuse ;  /* 0x0000003a2b2b7220 */ /* 0x080fe20000400000 */
[----:B------:R-:W-:Y:S01]  /*48d0*/  ISETP.GT.AND P0, PT, R22, 0x10, PT ;  /* 0x000000101600780c */ /* 0x000fe20003f04270 */
[----:B------:R-:W-:Y:S01]  /*48e0*/  @P4 STG.E desc[UR48][R6.64+0x4], R27 ;  /* 0x0000041b06004986 */ /* 0x000fe2000c101930 */
[C---:B------:R-:W-:Y:S01]  /*48f0*/  ISETP.GT.AND P2, PT, R0.reuse, 0x8, P2 ;  /* 0x000000080000780c */ /* 0x040fe20001744270 */
[-C--:B------:R-:W-:Y:S01]  /*4900*/  FMUL R45, R45, R58.reuse ;  /* 0x0000003a2d2d7220 */ /* 0x080fe20000400000 */
[C---:B------:R-:W-:Y:S01]  /*4910*/  ISETP.GT.AND P1, PT, R0.reuse, 0x8, P1 ;  /* 0x000000080000780c */ /* 0x040fe20000f24270 */
[----:B------:R1:W-:Y:S01]  /*4920*/  @P5 STG.E desc[UR48][R4.64+0x20], R3 ;  /* 0x0000200304005986 */ /* 0x0003e2000c101930 */
[----:B------:R-:W-:Y:S01]  /*4930*/  ISETP.GT.AND P5, PT, R0, RZ, P0 ;  /* 0x000000ff0000720c */ /* 0x000fe200007a4270 */
[-C--:B------:R-:W-:Y:S01]  /*4940*/  FMUL R47, R47, R58.reuse ;  /* 0x0000003a2f2f7220 */ /* 0x080fe20000400000 */
[----:B------:R-:W-:Y:S01]  /*4950*/  F2FP.TF32.F32.PACK_B R31, R31 ;  /* 0x0000001fff1f723e */ /* 0x000fe200024050ff */
[----:B------:R-:W-:Y:S01]  /*4960*/  @P3 STG.E desc[UR48][R4.64+0x24], R29 ;  /* 0x0000241d04003986 */ /* 0x000fe2000c101930 */
[----:B------:R-:W-:Y:S01]  /*4970*/  ISETP.GT.AND P3, PT, R22, 0x11, PT ;  /* 0x000000111600780c */ /* 0x000fe20003f64270 */
[-C--:B0-----:R-:W-:Y:S01]  /*4980*/  FMUL R9, R30, R58.reuse ;  /* 0x0000003a1e097220 */ /* 0x081fe20000400000 */
[----:B------:R-:W-:Y:S01]  /*4990*/  F2FP.TF32.F32.PACK_B R11, R11 ;  /* 0x0000000bff0b723e */ /* 0x000fe200024050ff */
[-C--:B------:R-:W-:Y:S01]  /*49a0*/  FMUL R49, R49, R58.reuse ;  /* 0x0000003a31317220 */ /* 0x080fe20000400000 */
[----:B------:R-:W-:Y:S01]  /*49b0*/  ISETP.GT.AND P4, PT, R0, RZ, P3 ;  /* 0x000000ff0000720c */ /* 0x000fe20001f84270 */
[-C--:B------:R-:W-:Y:S01]  /*49c0*/  FMUL R51, R51, R58.reuse ;  /* 0x0000003a33337220 */ /* 0x080fe20000400000 */
[----:B------:R-:W-:Y:S01]  /*49d0*/  F2FP.TF32.F32.PACK_B R9, R9 ;  /* 0x00000009ff09723e */ /* 0x000fe200024050ff */
[-C--:B-1----:R-:W-:Y:S01]  /*49e0*/  FMUL R3, R34, R58.reuse ;  /* 0x0000003a22037220 */ /* 0x082fe20000400000 */
[----:B------:R-:W-:Y:S01]  /*49f0*/  F2FP.TF32.F32.PACK_B R33, R33 ;  /* 0x00000021ff21723e */ /* 0x000fe200024050ff */
[-C--:B------:R-:W-:Y:S01]  /*4a00*/  FMUL R13, R52, R58.reuse ;  /* 0x0000003a340d7220 */ /* 0x080fe20000400000 */
[----:B------:R-:W-:Y:S01]  /*4a10*/  ISETP.GT.AND P0, PT, R0, 0x8, P0 ;  /* 0x000000080000780c */ /* 0x000fe20000704270 */
[----:B------:R0:W-:Y:S01]  /*4a20*/  @P2 STG.E desc[UR48][R6.64+0x20], R9 ;  /* 0x0000200906002986 */ /* 0x0001e2000c101930 */
[C---:B------:R-:W-:Y:S01]  /*4a30*/  ISETP.GT.AND P2, PT, R22.reuse, 0x19, PT ;  /* 0x000000191600780c */ /* 0x040fe20003f44270 */
[-C--:B------:R-:W-:Y:S01]  /*4a40*/  FMUL R53, R53, R58.reuse ;  /* 0x0000003a35357220 */ /* 0x080fe20000400000 */
[----:B------:R-:W-:Y:S01]  /*4a50*/  F2FP.TF32.F32.PACK_B R3, R3 ;  /* 0x00000003ff03723e */ /* 0x000fe200024050ff */
[----:B------:R-:W-:Y:S01]  /*4a60*/  @P1 STG.E desc[UR48][R6.64+0x24], R31 ;  /* 0x0000241f06001986 */ /* 0x000fe2000c101930 */
[----:B------:R-:W-:Y:S01]  /*4a70*/  ISETP.GT.AND P1, PT, R22, 0x18, PT ;  /* 0x000000181600780c */ /* 0x000fe20003f24270 */
[----:B------:R-:W-:Y:S01]  /*4a80*/  FMUL R55, R55, R58 ;  /* 0x0000003a37377220 */ /* 0x000fe20000400000 */
[----:B------:R-:W-:Y:S01]  /*4a90*/  F2FP.TF32.F32.PACK_B R35, R35 ;  /* 0x00000023ff23723e */ /* 0x000fe200024050ff */
[----:B------:R1:W-:Y:S01]  /*4aa0*/  @P5 STG.E desc[UR48][R4.64+0x40], R11 ;  /* 0x0000400b04005986 */ /* 0x0003e2000c101930 */
[----:B------:R-:W-:-:S02]  /*4ab0*/  ISETP.GT.AND P5, PT, R0, RZ, P1 ;  /* 0x000000ff0000720c */ /* 0x000fc40000fa4270 */
[----:B------:R-:W-:Y:S01]  /*4ac0*/  F2FP.TF32.F32.PACK_B R37, R37 ;  /* 0x00000025ff25723e */ /* 0x000fe200024050ff */
[----:B------:R-:W-:Y:S01]  /*4ad0*/  @P4 STG.E desc[UR48][R4.64+0x44], R33 ;  /* 0x0000442104004986 */ /* 0x000fe2000c101930 */
[----:B------:R-:W-:Y:S01]  /*4ae0*/  ISETP.GT.AND P4, PT, R0, 0x8, P3 ;  /* 0x000000080000780c */ /* 0x000fe20001f84270 */
[-C--:B0-----:R-:W-:Y:S01]  /*4af0*/  FMUL R9, R36, R58.reuse ;  /* 0x0000003a24097220 */ /* 0x081fe20000400000 */
[----:B------:R-:W-:Y:S01]  /*4b00*/  ISETP.GT.AND P3, PT, R0, RZ, P2 ;  /* 0x000000ff0000720c */ /* 0x000fe20001764270 */
[----:B------:R0:W-:Y:S01]  /*4b10*/  @P0 STG.E desc[UR48][R6.64+0x40], R3 ;  /* 0x0000400306000986 */ /* 0x0001e2000c101930 */
[----:B------:R-:W-:Y:S02]  /*4b20*/  ISETP.GT.AND P0, PT, R22, 0x20, PT ;  /* 0x000000201600780c */ /* 0x000fe40003f04270 */
[----:B------:R-:W-:Y:S01]  /*4b30*/  F2FP.TF32.F32.PACK_B R9, R9 ;  /* 0x00000009ff09723e */ /* 0x000fe200024050ff */
[----:B-1----:R-:W-:Y:S01]  /*4b40*/  FMUL R11, R40, R58 ;  /* 0x0000003a280b7220 */ /* 0x002fe20000400000 */
[----:B------:R-:W-:-:S02]  /*4b50*/  ISETP.GT.AND P1, PT, R0, 0x8, P1 ;  /* 0x000000080000780c */ /* 0x000fc40000f24270 */
[----:B------:R-:W-:Y:S02]  /*4b60*/  F2FP.TF32.F32.PACK_B R39, R39 ;  /* 0x00000027ff27723e */ /* 0x000fe400024050ff */
[----:B------:R-:W-:Y:S01]  /*4b70*/  F2FP.TF32.F32.PACK_B R11, R11 ;  /* 0x0000000bff0b723e */ /* 0x000fe200024050ff */
[----:B------:R-:W-:Y:S01]  /*4b80*/  @P4 STG.E desc[UR48][R6.64+0x44], R35 ;  /* 0x0000442306004986 */ /* 0x000fe2000c101930 */
[----:B------:R-:W-:Y:S01]  /*4b90*/  ISETP.GT.AND P4, PT, R0, 0x8, P2 ;  /* 0x000000080000780c */ /* 0x000fe20001784270 */
[----:B0-----:R-:W-:Y:S01]  /*4ba0*/  FMUL R3, R38, R58 ;  /* 0x0000003a26037220 */ /* 0x001fe20000400000 */
[----:B------:R-:W-:Y:S01]  /*4bb0*/  ISETP.GT.AND P2, PT, R22, 0x21, PT ;  /* 0x000000211600780c */ /* 0x000fe20003f44270 */
[----:B------:R0:W-:Y:S01]  /*4bc0*/  @P5 STG.E desc[UR48][R4.64+0x60], R9 ;  /* 0x0000600904005986 */ /* 0x0001e2000c101930 */
[C---:B------:R-:W-:Y:S02]  /*4bd0*/  ISETP.GT.AND P5, PT, R0.reuse, RZ, P0 ;  /* 0x000000ff0000720c */ /* 0x040fe400007a4270 */
[----:B------:R-:W-:Y:S01]  /*4be0*/  F2FP.TF32.F32.PACK_B R3, R3 ;  /* 0x00000003ff03723e */ /* 0x000fe200024050ff */
[----:B------:R-:W-:Y:S01]  /*4bf0*/  @P3 STG.E desc[UR48][R4.64+0x64], R37 ;  /* 0x0000642504003986 */ /* 0x000fe2000c101930 */
[----:B------:R-:W-:-:S02]  /*4c00*/  ISETP.GT.AND P3, PT, R0, RZ, P2 ;  /* 0x000000ff0000720c */ /* 0x000fc40001764270 */
[----:B------:R-:W-:Y:S01]  /*4c10*/  F2FP.TF32.F32.PACK_B R41, R41 ;  /* 0x00000029ff29723e */ /* 0x000fe200024050ff */
[----:B------:R1:W-:Y:S01]  /*4c20*/  @P1 STG.E desc[UR48][R6.64+0x60], R3 ;  /* 0x0000600306001986 */ /* 0x0003e2000c101930 */
[----:B------:R-:W-:Y:S02]  /*4c30*/  ISETP.GT.AND P0, PT, R0, 0x8, P0 ;  /* 0x000000080000780c */ /* 0x000fe40000704270 */
[----:B------:R-:W-:Y:S01]  /*4c40*/  F2FP.TF32.F32.PACK_B R43, R43 ;  /* 0x0000002bff2b723e */ /* 0x000fe200024050ff */
[----:B------:R-:W-:Y:S01]  /*4c50*/  @P4 STG.E desc[UR48][R6.64+0x64], R39 ;  /* 0x0000642706004986 */ /* 0x000fe2000c101930 */
[----:B------:R-:W-:Y:S01]  /*4c60*/  ISETP.GT.AND P4, PT, R22, 0x28, PT ;  /* 0x000000281600780c */ /* 0x000fe20003f84270 */
[----:B0-----:R-:W-:Y:S01]  /*4c70*/  FMUL R9, R44, R58 ;  /* 0x0000003a2c097220 */ /* 0x001fe20000400000 */
[----:B------:R-:W-:Y:S01]  /*4c80*/  F2FP.TF32.F32.PACK_B R45, R45 ;  /* 0x0000002dff2d723e */ /* 0x000fe200024050ff */
[----:B------:R0:W-:Y:S01]  /*4c90*/  @P5 STG.E desc[UR48][R4.64+0x80], R11 ;  /* 0x0000800b04005986 */ /* 0x0001e2000c101930 */
[----:B------:R-:W-:-:S02]  /*4ca0*/  ISETP.GT.AND P5, PT, R22, 0x29, PT ;  /* 0x000000291600780c */ /* 0x000fc40003fa4270 */
[----:B------:R-:W-:Y:S01]  /*4cb0*/  F2FP.TF32.F32.PACK_B R9, R9 ;  /* 0x00000009ff09723e */ /* 0x000fe200024050ff */
[----:B------:R-:W-:Y:S01]  /*4cc0*/  @P3 STG.E desc[UR48][R4.64+0x84], R41 ;  /* 0x0000842904003986 */ /* 0x000fe2000c101930 */
[----:B------:R-:W-:Y:S01]  /*4cd0*/  ISETP.GT.AND P3, PT, R0, 0x8, P2 ;  /* 0x000000080000780c */ /* 0x000fe20001764270 */
[-C--:B-1----:R-:W-:Y:S01]  /*4ce0*/  FMUL R3, R42, R58.reuse ;  /* 0x0000003a2a037220 */ /* 0x082fe20000400000 */
[C---:B------:R-:W-:Y:S02]  /*4cf0*/  ISETP.GT.AND P2, PT, R0.reuse, RZ, P4 ;  /* 0x000000ff0000720c */ /* 0x040fe40002744270 */
[C---:B------:R-:W-:Y:S02]  /*4d00*/  ISETP.GT.AND P1, PT, R0.reuse, RZ, P5 ;  /* 0x000000ff0000720c */ /* 0x040fe40002f24270 */
[----:B------:R-:W-:Y:S01]  /*4d10*/  ISETP.GT.AND P4, PT, R0, 0x8, P4 ;  /* 0x000000080000780c */ /* 0x000fe20002784270 */
[----:B0-----:R-:W-:Y:S01]  /*4d20*/  FMUL R11, R46, R58 ;  /* 0x0000003a2e0b7220 */ /* 0x001fe20000400000 */
[----:B------:R-:W-:-:S02]  /*4d30*/  ISETP.GT.AND P5, PT, R0, 0x8, P5 ;  /* 0x000000080000780c */ /* 0x000fc40002fa4270 */
[----:B------:R-:W-:Y:S02]  /*4d40*/  F2FP.TF32.F32.PACK_B R3, R3 ;  /* 0x00000003ff03723e */ /* 0x000fe400024050ff */
[----:B------:R-:W-:Y:S02]  /*4d50*/  F2FP.TF32.F32.PACK_B R11, R11 ;  /* 0x0000000bff0b723e */ /* 0x000fe400024050ff */
[----:B------:R-:W-:Y:S01]  /*4d60*/  F2FP.TF32.F32.PACK_B R47, R47 ;  /* 0x0000002fff2f723e */ /* 0x000fe200024050ff */
[----:B------:R0:W-:Y:S01]  /*4d70*/  @P0 STG.E desc[UR48][R6.64+0x80], R3 ;  /* 0x0000800306000986 */ /* 0x0001e2000c101930 */
[----:B------:R-:W-:Y:S02]  /*4d80*/  F2FP.TF32.F32.PACK_B R49, R49 ;  /* 0x00000031ff31723e */ /* 0x000fe400024050ff */
[C---:B------:R-:W-:Y:S01]  /*4d90*/  ISETP.GT.AND P0, PT, R22.reuse, 0x39, PT ;  /* 0x000000391600780c */ /* 0x040fe20003f04270 */
[----:B------:R-:W-:Y:S01]  /*4da0*/  @P3 STG.E desc[UR48][R6.64+0x84], R43 ;  /* 0x0000842b06003986 */ /* 0x000fe2000c101930 */
[----:B------:R-:W-:-:S02]  /*4db0*/  ISETP.GT.AND P3, PT, R22, 0x30, PT ;  /* 0x000000301600780c */ /* 0x000fc40003f64270 */
[----:B------:R-:W-:Y:S01]  /*4dc0*/  F2FP.TF32.F32.PACK_B R51, R51 ;  /* 0x00000033ff33723e */ /* 0x000fe200024050ff */
[----:B------:R1:W-:Y:S01]  /*4dd0*/  @P2 STG.E desc[UR48][R4.64+0xa0], R9 ;  /* 0x0000a00904002986 */ /* 0x0003e2000c101930 */
[----:B------:R-:W-:Y:S02]  /*4de0*/  ISETP.GT.AND P2, PT, R22, 0x31, PT ;  /* 0x000000311600780c */ /* 0x000fe40003f44270 */
[----:B------:R-:W-:Y:S01]  /*4df0*/  F2FP.TF32.F32.PACK_B R13, R13 ;  /* 0x0000000dff0d723e */ /* 0x000fe200024050ff */
[----:B------:R-:W-:Y:S01]  /*4e00*/  @P1 STG.E desc[UR48][R4.64+0xa4], R45 ;  /* 0x0000a42d04001986 */ /* 0x000fe2000c101930 */
[----:B0-----:R-:W-:Y:S01]  /*4e10*/  FMUL R3, R48, R58 ;  /* 0x0000003a30037220 */ /* 0x001fe20000400000 */
[----:B------:R-:W-:Y:S02]  /*4e20*/  ISETP.GT.AND P1, PT, R22, 0x38, PT ;  /* 0x000000381600780c */ /* 0x000fe40003f24270 */
[----:B------:R0:W-:Y:S01]  /*4e30*/  @P4 STG.E desc[UR48][R6.64+0xa0], R11 ;  /* 0x0000a00b06004986 */ /* 0x0001e2000c101930 */
[----:B------:R-:W-:-:S02]  /*4e40*/  ISETP.GT.AND P4, PT, R0, RZ, P3 ;  /* 0x000000ff0000720c */ /* 0x000fc40001f84270 */
[----:B------:R-:W-:Y:S01]  /*4e50*/  F2FP.TF32.F32.PACK_B R3, R3 ;  /* 0x00000003ff03723e */ /* 0x000fe200024050ff */
[----:B------:R-:W-:Y:S01]  /*4e60*/  @P5 STG.E desc[UR48][R6.64+0xa4], R47 ;  /* 0x0000a42f06005986 */ /* 0x000fe2000c101930 */
[----:B------:R-:W-:Y:S01]  /*4e70*/  ISETP.GT.AND P5, PT, R0, RZ, P2 ;  /* 0x000000ff0000720c */ /* 0x000fe200017a4270 */
[-C--:B-1----:R-:W-:Y:S01]  /*4e80*/  FMUL R9, R50, R58.reuse ;  /* 0x0000003a32097220 */ /* 0x082fe20000400000 */
[C---:B------:R-:W-:Y:S02]  /*4e90*/  ISETP.GT.AND P3, PT, R0.reuse, 0x8, P3 ;  /* 0x000000080000780c */ /* 0x040fe40001f64270 */
[----:B------:R-:W-:Y:S02]  /*4ea0*/  ISETP.GT.AND P2, PT, R0, 0x8, P2 ;  /* 0x000000080000780c */ /* 0x000fe40001744270 */
[----:B------:R-:W-:Y:S01]  /*4eb0*/  F2FP.TF32.F32.PACK_B R9, R9 ;  /* 0x00000009ff09723e */ /* 0x000fe200024050ff */
[----:B0-----:R-:W-:Y:S01]  /*4ec0*/  FMUL R11, R54, R58 ;  /* 0x0000003a360b7220 */ /* 0x001fe20000400000 */
[----:B------:R-:W-:Y:S01]  /*4ed0*/  F2FP.TF32.F32.PACK_B R53, R53 ;  /* 0x00000035ff35723e */ /* 0x000fe200024050ff */
[----:B------:R-:W-:Y:S01]  /*4ee0*/  @P4 STG.E desc[UR48][R4.64+0xc0], R3 ;  /* 0x0000c00304004986 */ /* 0x000fe2000c101930 */
[----:B------:R-:W-:-:S02]  /*4ef0*/  ISETP.GT.AND P4, PT, R0, RZ, P1 ;  /* 0x000000ff0000720c */ /* 0x000fc40000f84270 */
[C---:B------:R-:W-:Y:S01]  /*4f00*/  ISETP.GT.AND P1, PT, R0.reuse, 0x8, P1 ;  /* 0x000000080000780c */ /* 0x040fe20000f24270 */
[----:B------:R-:W-:Y:S01]  /*4f10*/  @P5 STG.E desc[UR48][R4.64+0xc4], R49 ;  /* 0x0000c43104005986 */ /* 0x000fe2000c101930 */
[C---:B------:R-:W-:Y:S02]  /*4f20*/  ISETP.GT.AND P5, PT, R0.reuse, RZ, P0 ;  /* 0x000000ff0000720c */ /* 0x040fe400007a4270 */
[----:B------:R-:W-:Y:S01]  /*4f30*/  ISETP.GT.AND P0, PT, R0, 0x8, P0 ;  /* 0x000000080000780c */ /* 0x000fe20000704270 */
[----:B------:R-:W-:Y:S01]  /*4f40*/  @P3 STG.E desc[UR48][R6.64+0xc0], R9 ;  /* 0x0000c00906003986 */ /* 0x000fe2000c101930 */
[----:B------:R-:W-:Y:S02]  /*4f50*/  F2FP.TF32.F32.PACK_B R11, R11 ;  /* 0x0000000bff0b723e */ /* 0x000fe400024050ff */
[----:B------:R-:W-:Y:S01]  /*4f60*/  F2FP.TF32.F32.PACK_B R55, R55 ;  /* 0x00000037ff37723e */ /* 0x000fe200024050ff */
[----:B------:R-:W-:Y:S04]  /*4f70*/  @P2 STG.E desc[UR48][R6.64+0xc4], R51 ;  /* 0x0000c43306002986 */ /* 0x000fe8000c101930 */
[----:B------:R-:W-:Y:S04]  /*4f80*/  @P4 STG.E desc[UR48][R4.64+0xe0], R13 ;  /* 0x0000e00d04004986 */ /* 0x000fe8000c101930 */
[----:B------:R0:W-:Y:S02]  /*4f90*/  @P5 STG.E desc[UR48][R4.64+0xe4], R53 ;  /* 0x0000e43504005986 */ /* 0x0001e4000c101930 */
[----:B0-----:R-:W-:-:S02]  /*4fa0*/  @P1 IMAD.MOV.U32 R4, RZ, RZ, R6 ;  /* 0x000000ffff041224 */ /* 0x001fc400078e0006 */
[----:B------:R-:W-:-:S05]  /*4fb0*/  @P1 IMAD.MOV.U32 R5, RZ, RZ, R7 ;  /* 0x000000ffff051224 */ /* 0x000fca00078e0007 */
[----:B------:R0:W-:Y:S04]  /*4fc0*/  @P1 STG.E desc[UR48][R4.64+0xe0], R11 ;  /* 0x0000e00b04001986 */ /* 0x0001e8000c101930 */
[----:B------:R0:W-:Y:S02]  /*4fd0*/  @P0 STG.E desc[UR48][R6.64+0xe4], R55 ;  /* 0x0000e43706000986 */ /* 0x0001e4000c101930 */
.L_x_98:
[----:B------:R-:W-:Y:S05]  /*4fe0*/  BSYNC B0 ;  /* 0x0000000000007941 */ /* 0x000fea0003800000 */
.L_x_36:
[----:B0-----:R-:W3:Y:S01]  /*4ff0*/  LDL.64 R4, [R1] ;  /* 0x0000000001047983 */ /* 0x001ee20000100a00 */
[----:B------:R-:W-:Y:S01]  /*5000*/  ULDC.64 UR4, c[0x0][0x650] ;  /* 0x0001940000047ab9 */ /* 0x000fe20000000a00 */
[----:B------:R-:W-:Y:S02]  /*5010*/  IMAD.U32 R0, RZ, RZ, UR45 ;  /* 0x0000002dff007e24 */ /* 0x000fe4000f8e00ff */
[----:B------:R-:W-:Y:S02]  /*5020*/  IMAD.MOV.U32 R22, RZ, RZ, -0x1 ;  /* 0xffffffffff167424 */ /* 0x000fe400078e00ff */
[----:B------:R0:W-:Y:S01]  /*5030*/  SYNCS.ARRIVE.TRANS64.A1T0 RZ, [R0+UR41], RZ ;  /* 0x000000ff00ff79a7 */ /* 0x0001e20008100029 */
[----:B-----5:R-:W-:Y:S02]  /*5040*/  IMAD.MOV.U32 R18, RZ, RZ, -0x1 ;  /* 0xffffffffff127424 */ /* 0x020fe400078e00ff */
[----:B--2---:R-:W-:Y:S01]  /*5050*/  IMAD.MOV.U32 R19, RZ, RZ, -0x1 ;  /* 0xffffffffff137424 */ /* 0x004fe200078e00ff */
[----:B0-----:R-:W-:-:S02]  /*5060*/  PRMT R0, RZ, 0x7610, R0 ;  /* 0x00007610ff007816 */ /* 0x001fc40000000000 */
[----:B---3--:R-:W-:-:S05]  /*5070*/  LEA R16, P0, R4, R16, 0x1 ;  /* 0x0000001004107211 */ /* 0x008fca00078008ff */
[----:B------:R-:W-:Y:S01]  /*5080*/  IMAD.X R17, R68, 0x1, R17, P0 ;  /* 0x0000000144117824 */ /* 0x000fe200000e0611 */
[----:B------:R-:W-:-:S04]  /*5090*/  ISETP.GE.U32.AND P0, PT, R16, UR4, PT ;  /* 0x0000000410007c0c */ /* 0x000fc8000bf06070 */
[----:B------:R-:W-:-:S13]  /*50a0*/  ISETP.GE.U32.AND.EX P0, PT, R17, UR5, PT, P0 ;  /* 0x0000000511007c0c */ /* 0x000fda000bf06100 */
[----:B------:R-:W-:Y:S05]  /*50b0*/  @P0 BRA `(.L_x_99) ;  /* 0x00000004004c0947 */ /* 0x000fea0003800000 */
[----:B----4-:R-:W0:Y:S01]  /*50c0*/  LDC.64 R10, c[0x0][0x628] ;  /* 0x00018a00ff0a7b82 */ /* 0x010e220000000a00 */
[----:B------:R-:W2:Y:S01]  /*50d0*/  S2R R12, SR_CTAID.X ;  /* 0x00000000000c7919 */ /* 0x000ea20000002500 */
[----:B-1----:R-:W-:Y:S02]  /*50e0*/  IMAD.MOV.U32 R8, RZ, RZ, R16 ;  /* 0x000000ffff087224 */ /* 0x002fe400078e0010 */
[----:B------:R-:W-:Y:S01]  /*50f0*/  IMAD.MOV.U32 R9, RZ, RZ, R17 ;  /* 0x000000ffff097224 */ /* 0x000fe200078e0011 */
[----:B------:R-:W1:Y:S03]  /*5100*/  S2R R18, SR_CTAID.Y ;  /* 0x0000000000127919 */ /* 0x000e660000002600 */
[----:B------:R-:W3:Y:S08]  /*5110*/  LDC R0, c[0x0][0x630] ;  /* 0x00018c00ff007b82 */ /* 0x000ef00000000800 */
[----:B------:R-:W4:Y:S01]  /*5120*/  LDC.64 R14, c[0x0][0x620] ;  /* 0x00018800ff0e7b82 */ /* 0x000f220000000a00 */
[----:B0-----:R-:W-:-:S04]  /*5130*/  ISETP.NE.U32.AND P0, PT, R10, RZ, PT ;  /* 0x000000ff0a00720c */ /* 0x001fc80003f05070 */
[----:B------:R-:W-:-:S13]  /*5140*/  ISETP.NE.AND.EX P0, PT, R11, RZ, PT, P0 ;  /* 0x000000ff0b00720c */ /* 0x000fda0003f05300 */
[----:B-1234-:R-:W-:Y:S05]  /*5150*/  @!P0 BRA `(.L_x_100) ;  /* 0x0000000000288947 */ /* 0x01efea0003800000 */
[----:B------:R-:W0:Y:S02]  /*5160*/  LDC R3, c[0x0][0x634] ;  /* 0x00018d00ff037b82 */ /* 0x000e240000000800 */
[----:B0-----:R-:W-:-:S05]  /*5170*/  IADD3 R3, P0, R16, R3, RZ ;  /* 0x0000000310037210 */ /* 0x001fca0007f1e0ff */
        /* <DEDUP_REMOVED lines=8> */
.L_x_100:
[-CC-:B------:R-:W-:Y:S01]  /*5200*/  SHF.R.U64 R19, R8, R0.reuse, R9.reuse ;  /* 0x0000000008137219 */ /* 0x180fe20000001209 */
[----:B------:R-:W0:Y:S01]  /*5210*/  LDC.64 R24, c[0x0][0x640] ;  /* 0x00019000ff187b82 */ /* 0x000e220000000a00 */
[----:B------:R-:W-:Y:S01]  /*5220*/  SHF.R.U32.HI R0, RZ, R0, R9 ;  /* 0x00000000ff007219 */ /* 0x000fe20000011609 */
[----:B------:R-:W-:Y:S01]  /*5230*/  ULDC UR4, c[0x0][0x150] ;  /* 0x0000540000047ab9 */ /* 0x000fe20000000800 */
[----:B------:R-:W-:Y:S02]  /*5240*/  IADD3 R3, P0, RZ, -R19, RZ ;  /* 0x80000013ff037210 */ /* 0x000fe40007f1e0ff */
[----:B------:R-:W-:-:S03]  /*5250*/  I2FP.F32.U32 R7, R12 ;  /* 0x0000000c00077245 */ /* 0x000fc60000201000 */
[----:B------:R-:W1:Y:S01]  /*5260*/  LDC R6, c[0x0][0x618] ;  /* 0x00018600ff067b82 */ /* 0x000e620000000800 */
[----:B------:R-:W-:Y:S02]  /*5270*/  IMAD.X R5, RZ, RZ, ~R0, P0 ;  /* 0x000000ffff057224 */ /* 0x000fe400000e0e00 */
[----:B------:R-:W-:Y:S01]  /*5280*/  FMUL R7, R7, UR4 ;  /* 0x0000000407077c20 */ /* 0x000fe20008400000 */
[----:B------:R-:W-:Y:S01]  /*5290*/  ULDC UR4, c[0x0][0x154] ;  /* 0x0000550000047ab9 */ /* 0x000fe20000000800 */
[-C--:B------:R-:W-:Y:S02]  /*52a0*/  IMAD R0, R5, R14.reuse, RZ ;  /* 0x0000000e05007224 */ /* 0x080fe400078e02ff */
[C---:B------:R-:W-:Y:S01]  /*52b0*/  IMAD.WIDE.U32 R4, R3.reuse, R14, R16 ;  /* 0x0000000e03047225 */ /* 0x040fe200078e0010 */
[----:B------:R-:W2:Y:S01]  /*52c0*/  LDC R8, c[0x0][0x608] ;  /* 0x00018200ff087b82 */ /* 0x000ea20000000800 */
[----:B------:R-:W3:Y:S02]  /*52d0*/  F2I.U32.TRUNC.NTZ R7, R7 ;  /* 0x0000000700077305 */ /* 0x000ee4000020f000 */
[----:B------:R-:W-:Y:S01]  /*52e0*/  IMAD R3, R3, R15, R0 ;  /* 0x0000000f03037224 */ /* 0x000fe200078e0200 */
[----:B------:R-:W-:-:S03]  /*52f0*/  I2FP.F32.U32 R0, R18 ;  /* 0x0000001200007245 */ /* 0x000fc60000201000 */
[----:B------:R-:W-:Y:S01]  /*5300*/  IMAD.IADD R3, R5, 0x1, R3 ;  /* 0x0000000105037824 */ /* 0x000fe200078e0203 */
[----:B------:R-:W4:Y:S01]  /*5310*/  LDC R11, c[0x0][0x658] ;  /* 0x00019600ff0b7b82 */ /* 0x000f220000000800 */
[----:B0-----:R-:W-:-:S04]  /*5320*/  ISETP.NE.U32.AND P0, PT, R24, RZ, PT ;  /* 0x000000ff1800720c */ /* 0x001fc80003f05070 */
[----:B------:R-:W-:-:S03]  /*5330*/  ISETP.NE.AND.EX P0, PT, R25, RZ, PT, P0 ;  /* 0x000000ff1900720c */ /* 0x000fc60003f05300 */
[----:B------:R-:W0:Y:S01]  /*5340*/  LDC R9, c[0x0][0x144] ;  /* 0x00005100ff097b82 */ /* 0x000e220000000800 */
[-C--:B-1----:R-:W-:Y:S01]  /*5350*/  SHF.R.U64 R10, R4, R6.reuse, R3 ;  /* 0x00000006040a7219 */ /* 0x082fe20000001203 */
[----:B---3--:R-:W-:Y:S01]  /*5360*/  IMAD.MOV R7, RZ, RZ, -R7 ;  /* 0x000000ffff077224 */ /* 0x008fe200078e0a07 */
[----:B------:R-:W-:Y:S01]  /*5370*/  SHF.R.U32.HI R3, RZ, R6, R3 ;  /* 0x00000006ff037219 */ /* 0x000fe20000011603 */
[----:B------:R-:W-:-:S04]  /*5380*/  FMUL R6, R0, UR4 ;  /* 0x0000000400067c20 */ /* 0x000fc80008400000 */
[----:B------:R-:W1:Y:S01]  /*5390*/  LDC R21, c[0x0][0x148] ;  /* 0x00005200ff157b82 */ /* 0x000e620000000800 */
[----:B------:R3:W0:Y:S01]  /*53a0*/  F2I.U32.TRUNC.NTZ R14, R6 ;  /* 0x00000006000e7305 */ /* 0x000622000020f000 */
[-CC-:B--2---:R-:W-:Y:S02]  /*53b0*/  SHF.R.U64 R13, R10, R8.reuse, R3.reuse ;  /* 0x000000080a0d7219 */ /* 0x184fe40000001203 */
[----:B------:R-:W-:-:S04]  /*53c0*/  SHF.R.U32.HI R0, RZ, R8, R3 ;  /* 0x00000008ff007219 */ /* 0x000fc80000011603 */
[----:B------:R-:W2:Y:S01]  /*53d0*/  LDC R20, c[0x0][0x648] ;  /* 0x00019200ff147b82 */ /* 0x000ea20000000800 */
[-CC-:B----4-:R-:W-:Y:S02]  /*53e0*/  SHF.R.U64 R15, R13, R11.reuse, R0.reuse ;  /* 0x0000000b0d0f7219 */ /* 0x190fe40000001200 */
[----:B------:R-:W-:-:S03]  /*53f0*/  SHF.R.U32.HI R5, RZ, R11, R0 ;  /* 0x0000000bff057219 */ /* 0x000fc60000011600 */
[----:B------:R-:W-:Y:S02]  /*5400*/  IMAD.MOV.U32 R4, RZ, RZ, R15 ;  /* 0x000000ffff047224 */ /* 0x000fe400078e000f */
[----:B------:R-:W4:Y:S01]  /*5410*/  LDC R26, c[0x0][0x638] ;  /* 0x00018e00ff1a7b82 */ /* 0x000f220000000800 */
[----:B0-----:R-:W-:-:S07]  /*5420*/  IMAD R22, R9, R7, R12 ;  /* 0x0000000709167224 */ /* 0x001fce00078e020c */
[----:B------:R-:W0:Y:S08]  /*5430*/  LDC R27, c[0x0][0x610] ;  /* 0x00018400ff1b7b82 */ /* 0x000e300000000800 */
[----:B------:R-:W0:Y:S01]  /*5440*/  LDC R28, c[0x0][0x600] ;  /* 0x00018000ff1c7b82 */ /* 0x000e220000000800 */
[----:B-123--:R-:W-:Y:S05]  /*5450*/  @!P0 BRA `(.L_x_101) ;  /* 0x0000000000288947 */ /* 0x00efea0003800000 */
[----:B------:R-:W1:Y:S02]  /*5460*/  LDC R0, c[0x0][0x64c] ;  /* 0x00019300ff007b82 */ /* 0x000e640000000800 */
[----:B-1----:R-:W-:-:S05]  /*5470*/  IADD3 R3, P0, R15, R0, RZ ;  /* 0x000000000f037210 */ /* 0x002fca0007f1e0ff */
        /* <DEDUP_REMOVED lines=8> */
.L_x_101:
[----:B------:R-:W-:Y:S01]  /*5500*/  ISETP.NE.AND P0, PT, R2, 0x1, PT ;  /* 0x000000010200780c */ /* 0x000fe20003f05270 */
[----:B------:R-:W-:Y:S01]  /*5510*/  IMAD.MOV R14, RZ, RZ, -R14 ;  /* 0x000000ffff0e7224 */ /* 0x000fe200078e0a0e */
[----:B------:R-:W-:Y:S02]  /*5520*/  SHF.R.U64 R0, R4, R20, R5 ;  /* 0x0000001404007219 */ /* 0x000fe40000001205 */
[----:B------:R-:W-:Y:S02]  /*5530*/  LOP3.LUT R3, R13, R70, RZ, 0xc0, !PT ;  /* 0x000000460d037212 */ /* 0x000fe400078ec0ff */
[----:B------:R-:W-:Y:S01]  /*5540*/  LOP3.LUT R5, R10, R69, RZ, 0xc0, !PT ;  /* 0x000000450a057212 */ /* 0x000fe200078ec0ff */
[----:B------:R-:W-:Y:S02]  /*5550*/  IMAD.MOV R4, RZ, RZ, -R0 ;  /* 0x000000ffff047224 */ /* 0x000fe400078e0a00 */
[----:B------:R-:W-:Y:S02]  /*5560*/  IMAD R3, R66, R0, R3 ;  /* 0x0000000042037224 */ /* 0x000fe400078e0203 */
[----:B----4-:R-:W-:-:S02]  /*5570*/  IMAD R0, R4, R26, R15 ;  /* 0x0000001a04007224 */ /* 0x010fc400078e020f */
[----:B------:R-:W-:Y:S02]  /*5580*/  @P0 IMAD R22, R21, R14, R18 ;  /* 0x0000000e15160224 */ /* 0x000fe400078e0212 */
[----:B------:R-:W-:Y:S02]  /*5590*/  IMAD.MOV.U32 R4, RZ, RZ, 0x1 ;  /* 0x00000001ff047424 */ /* 0x000fe400078e00ff */
[----:B0-----:R-:W-:Y:S02]  /*55a0*/  IMAD R22, R3, R27, R22 ;  /* 0x0000001b03167224 */ /* 0x001fe400078e0216 */
[----:B------:R-:W-:Y:S01]  /*55b0*/  IMAD R3, R0, R28, R5 ;  /* 0x0000001c00037224 */ /* 0x000fe200078e0205 */
[----:B------:R-:W-:-:S04]  /*55c0*/  PRMT R0, R4, 0x7610, R0 ;  /* 0x0000761004007816 */ /* 0x000fc80000000000 */
[----:B------:R-:W-:Y:S02]  /*55d0*/  SEL R18, R3, R22, !P0 ;  /* 0x0000001603127207 */ /* 0x000fe40004000000 */
[----:B------:R-:W-:-:S07]  /*55e0*/  SEL R22, R22, R3, !P0 ;  /* 0x0000000316167207 */ /* 0x000fce0004000000 */
.L_x_99:
[----:B------:R-:W-:Y:S01]  /*55f0*/  LOP3.LUT P0, RZ, R0, 0xff, RZ, 0xc0, !PT ;  /* 0x000000ff00ff7812 */ /* 0x000fe2000780c0ff */
[----:B------:R-:W-:Y:S01]  /*5600*/  UIMAD.WIDE.U32 UR4, UR36, -0x33333333, URZ ;  /* 0xcccccccd240478a5 */ /* 0x000fe2000f8e003f */
[----:B------:R-:W-:-:S03]  /*5610*/  LOP3.LUT R75, R75, 0x1, RZ, 0x3c, !PT ;  /* 0x000000014b4b7812 */ /* 0x000fc600078e3cff */
[----:B------:R-:W-:-:S04]  /*5620*/  USHF.R.U32.HI UR4, URZ, 0x2, UR5 ;  /* 0x000000023f047899 */ /* 0x000fc80008011605 */
[----:B------:R-:W-:-:S04]  /*5630*/  UIMAD UR36, UR4, -0x5, UR36 ;  /* 0xfffffffb042478a4 */ /* 0x000fc8000f8e0224 */
[----:B------:R-:W-:Y:S08]  /*5640*/  @P0 BRA `(.L_x_102) ;  /* 0xffffffc000740947 */ /* 0x000ff0000383ffff */
[----:B------:R-:W-:Y:S05]  /*5650*/  EXIT ;  /* 0x000000000000794d */ /* 0x000fea0003800000 */
.L_x_17:
[----:B------:R-:W-:-:S08]  /*5660*/  ISETP.NE.AND P0, PT, R9, RZ, PT ;  /* 0x000000ff0900720c */ /* 0x000fd00003f05270 */
[----:B0-----:R-:W0:-:S00]  /*5670*/  USETMAXREG.DEALLOC.CTAPOOL 0x28 ;  /* 0x00000028000079c8 */ /* 0x001e0000080e0500 */
[----:B------:R-:W-:Y:S05]  /*5680*/  @P0 EXIT ;  /* 0x000000000000094d */ /* 0x000fea0003800000 */
[----:B0-----:R-:W-:Y:S01]  /*5690*/  LOP3.LUT P0, RZ, R3, 0xff, RZ, 0xc0, !PT ;  /* 0x000000ff03ff7812 */ /* 0x001fe2000780c0ff */
[----:B------:R-:W-:Y:S02]  /*56a0*/  IMAD.MOV.U32 R3, RZ, RZ, 0x1 ;  /* 0x00000001ff037424 */ /* 0x000fe400078e00ff */
[----:B------:R-:W-:-:S10]  /*56b0*/  IMAD.MOV.U32 R8, RZ, RZ, RZ ;  /* 0x000000ffff087224 */ /* 0x000fd400078e00ff */
[----:B------:R-:W-:Y:S05]  /*56c0*/  @!P0 BRA `(.L_x_103) ;  /* 0x0000000c00b48947 */ /* 0x000fea0003800000 */
[----:B------:R-:W0:Y:S01]  /*56d0*/  S2R R12, SR_CgaCtaId ;  /* 0x00000000000c7919 */ /* 0x000e220000008800 */
[----:B------:R-:W-:Y:S01]  /*56e0*/  LOP3.LUT P0, RZ, R4, 0x1f, RZ, 0xc0, !PT ;  /* 0x0000001f04ff7812 */ /* 0x000fe2000780c0ff */
[----:B------:R-:W-:Y:S01]  /*56f0*/  ULDC UR21, c[0x0][0x658] ;  /* 0x0001960000157ab9 */ /* 0x000fe20000000800 */
[----:B------:R-:W-:Y:S01]  /*5700*/  UMOV UR4, 0xffffffff ;  /* 0xffffffff00047882 */ /* 0x000fe20000000000 */
[----:B------:R-:W-:Y:S01]  /*5710*/  BSSY B0, `(.L_x_103) ;  /* 0x00000e8000007945 */ /* 0x000fe20003800000 */
[----:B------:R-:W-:Y:S01]  /*5720*/  USHF.L.U32 UR4, UR4, UR21, URZ ;  /* 0x0000001504047299 */ /* 0x000fe2000800063f */
[C---:B------:R-:W-:Y:S01]  /*5730*/  ISETP.NE.AND P2, PT, R5.reuse, RZ, PT ;  /* 0x000000ff0500720c */ /* 0x040fe20003f45270 */
[----:B------:R-:W-:Y:S01]  /*5740*/  IMAD.MOV.U32 R10, RZ, RZ, 0x1 ;  /* 0x00000001ff0a7424 */ /* 0x000fe200078e00ff */
[----:B------:R-:W-:Y:S01]  /*5750*/  ISETP.NE.OR P0, PT, R5, RZ, !P0 ;  /* 0x000000ff0500720c */ /* 0x000fe20004705670 */
[----:B------:R-:W-:Y:S01]  /*5760*/  IMAD.MOV.U32 R3, RZ, RZ, 0x1 ;  /* 0x00000001ff037424 */ /* 0x000fe200078e00ff */
[----:B------:R-:W-:Y:S01]  /*5770*/  LOP3.LUT R9, R23, 0x2, RZ, 0xfc, !PT ;  /* 0x0000000217097812 */ /* 0x000fe200078efcff */
[----:B------:R-:W-:Y:S01]  /*5780*/  IMAD.MOV.U32 R8, RZ, RZ, RZ ;  /* 0x000000ffff087224 */ /* 0x000fe200078e00ff */
[----:B------:R-:W-:Y:S01]  /*5790*/  ULDC UR13, c[0x0][0x600] ;  /* 0x00018000000d7ab9 */ /* 0x000fe20000000800 */
[----:B------:R-:W-:Y:S01]  /*57a0*/  UMOV UR5, 0x1 ;  /* 0x0000000100057882 */ /* 0x000fe20000000000 */
[----:B------:R-:W-:-:S02]  /*57b0*/  UIADD3 UR30, UR37, 0x1, URZ ;  /* 0x00000001251e7890 */ /* 0x000fc4000fffe03f */
[----:B------:R-:W-:Y:S02]  /*57c0*/  UIADD3 UR13, UR13, -0x1, URZ ;  /* 0xffffffff0d0d7890 */ /* 0x000fe4000fffe03f */
[----:B------:R-:W-:Y:S02]  /*57d0*/  USHF.L.U32 UR21, UR5, UR21, URZ ;  /* 0x0000001505157299 */ /* 0x000fe4000800063f */
[----:B------:R-:W-:Y:S01]  /*57e0*/  ULOP3.LUT UR29, URZ, UR4, URZ, 0x33, !UPT ;  /* 0x000000043f1d7292 */ /* 0x000fe2000f8e333f */
[----:B------:R-:W-:Y:S01]  /*57f0*/  ULDC.64 UR22, c[0x0][0x198] ;  /* 0x0000660000167ab9 */ /* 0x000fe20000000a00 */
[C---:B0-----:R-:W-:Y:S02]  /*5800*/  IMAD.SHL.U32 R11, R12.reuse, 0x20, RZ ;  /* 0x000000200c0b7824 */ /* 0x041fe400078e00ff */
[----:B------:R-:W-:-:S03]  /*5810*/  IMAD.SHL.U32 R12, R12, 0x400, RZ ;  /* 0x000004000c0c7824 */ /* 0x000fc600078e00ff */
[----:B------:R-:W-:Y:S02]  /*5820*/  LOP3.LUT R11, R11, 0x20, RZ, 0xc0, !PT ;  /* 0x000000200b0b7812 */ /* 0x000fe400078ec0ff */
[----:B------:R-:W-:-:S07]  /*5830*/  LOP3.LUT R12, R12, 0x400, RZ, 0xc0, !PT ;  /* 0x000004000c0c7812 */ /* 0x000fce00078ec0ff */
.L_x_115:
[----:B------:R-:W-:-:S03]  /*5840*/  UMOV UR4, 0xffffffff ;  /* 0xffffffff00047882 */ /* 0x000fc60000000000 */
[----:B------:R-:W-:Y:S05]  /*5850*/  BRA.DIV UR4, `(.L_x_104) ;  /* 0x0000001204907947 */ /* 0x000fea000b800000 */
[----:B------:R-:W-:-:S13]  /*5860*/  ELECT P6, URZ, PT ;  /* 0x00000000003f782f */ /* 0x000fda00038c0000 */
.L_x_129:
[----:B------:R-:W0:Y:S01]  /*5870*/  LDC R4, c[0x0][0x28c] ;  /* 0x0000a300ff047b82 */ /* 0x000e220000000800 */
[----:B------:R-:W-:Y:S01]  /*5880*/  BSSY B1, `(.L_x_105) ;  /* 0x000005b000017945 */ /* 0x000fe20003800000 */
[----:B0-----:R-:W-:-:S13]  /*5890*/  ISETP.LT.OR P6, PT, R4, 0x1, !P6 ;  /* 0x000000010400780c */ /* 0x001fda00077c1670 */
[----:B------:R-:W-:Y:S05]  /*58a0*/  @P6 BRA `(.L_x_106) ;  /* 0x0000000400606947 */ /* 0x000fea0003800000 */
[----:B------:R-:W-:Y:S02]  /*58b0*/  IMAD.SHL.U32 R22, R22, 0x40, RZ ;  /* 0x0000004016167824 */ /* 0x000fe400078e00ff */
[----:B------:R-:W-:Y:S02]  /*58c0*/  IMAD R18, R18, 0x40, R11 ;  /* 0x0000004012127824 */ /* 0x000fe400078e020b */
[----:B------:R-:W-:Y:S02]  /*58d0*/  IMAD.MOV.U32 R15, RZ, RZ, RZ ;  /* 0x000000ffff0f7224 */ /* 0x000fe400078e00ff */
[----:B------:R-:W-:Y:S02]  /*58e0*/  IMAD.U32 R20, RZ, RZ, UR30 ;  /* 0x0000001eff147e24 */ /* 0x000fe4000f8e00ff */
[----:B------:R-:W-:Y:S02]  /*58f0*/  IMAD.MOV.U32 R4, RZ, RZ, R3 ;  /* 0x000000ffff047224 */ /* 0x000fe400078e0003 */
[----:B------:R-:W-:-:S07]  /*5900*/  IMAD.MOV.U32 R5, RZ, RZ, R8 ;  /* 0x000000ffff057224 */ /* 0x000fce00078e0008 */
.L_x_110:
[----:B------:R-:W0:Y:S01]  /*5910*/  S2R R7, SR_CgaCtaId ;  /* 0x0000000000077919 */ /* 0x000e220000008800 */
[----:B------:R-:W-:-:S04]  /*5920*/  MOV R6, 0x400 ;  /* 0x0000040000067802 */ /* 0x000fc80000000f00 */
[----:B0-----:R-:W-:Y:S02]  /*5930*/  LEA R14, R7, R6, 0x18 ;  /* 0x00000006070e7211 */ /* 0x001fe400078ec0ff */
[----:B------:R-:W-:Y:S01]  /*5940*/  SHF.L.U32 R6, R4, 0x1f, RZ ;  /* 0x0000001f04067819 */ /* 0x000fe200000006ff */
[----:B------:R-:W0:Y:S02]  /*5950*/  @!P2 LDC R7, c[0x0][0x500] ;  /* 0x00014000ff07ab82 */ /* 0x000e240000000800 */
[----:B------:R-:W-:-:S04]  /*5960*/  IMAD R13, R5, 0x8, R14 ;  /* 0x00000008050d7824 */ /* 0x000fc800078e020e */
[----:B------:R-:W1:Y:S02]  /*5970*/  SYNCS.PHASECHK.TRANS64.TRYWAIT P1, [R13+URZ+0x28], R6 ;  /* 0x000028060d0075a7 */ /* 0x000e64000802017f */
[----:B-1----:R-:W-:Y:S05]  /*5980*/  @!P1 BRA `(.L_x_107) ;  /* 0x0000001000649947 */ /* 0x002fea0003800000 */
.L_x_130:
[----:B-1----:R-:W-:Y:S01]  /*5990*/  PRMT R6, R9, 0x9910, RZ ;  /* 0x0000991009067816 */ /* 0x002fe200000000ff */
[----:B0-----:R0:W-:Y:S03]  /*59a0*/  @!P2 SYNCS.ARRIVE.TRANS64 RZ, [R13+URZ], R7 ;  /* 0x000000070dffa9a7 */ /* 0x0011e6000800003f */
[----:B------:R-:W-:-:S13]  /*59b0*/  ISETP.NE.AND P1, PT, R6, 0x2, PT ;  /* 0x000000020600780c */ /* 0x000fda0003f25270 */
[----:B0-----:R-:W-:Y:S05]  /*59c0*/  @P1 BRA `(.L_x_108) ;  /* 0x0000000000041947 */ /* 0x001fea0003800000 */
[----:B------:R-:W-:Y:S01]  /*59d0*/  BPT.TRAP 0x1 ;  /* 0x000000040000795c */ /* 0x000fe20000300000 */
.L_x_108:
[----:B------:R-:W-:Y:S05]  /*59e0*/  @P0 BRA `(.L_x_109) ;  /* 0x0000000000040947 */ /* 0x000fea0003800000 */
[----:B------:R-:W-:Y:S01]  /*59f0*/  BPT.TRAP 0x1 ;  /* 0x000000040000795c */ /* 0x000fe20000300000 */
.L_x_109:
[----:B------:R-:W-:Y:S01]  /*5a00*/  IMAD R6, R5, 0x8000, R14 ;  /* 0x0000800005067824 */ /* 0x000fe200078e020e */
[----:B------:R-:W-:Y:S01]  /*5a10*/  R2UR UR10, R15 ;  /* 0x000000000f0a72ca */ /* 0x000fe200000e0000 */
[----:B------:R-:W-:Y:S01]  /*5a20*/  UIADD3 UR14, UP0, UR22, 0xf0, URZ ;  /* 0x000000f0160e7890 */ /* 0x000fe2000ff1e03f */
[----:B------:R-:W-:Y:S01]  /*5a30*/  R2UR UR9, R13 ;  /* 0x000000000d0972ca */ /* 0x000fe200000e0000 */
[----:B------:R-:W-:Y:S01]  /*5a40*/  VIADD R20, R20, 0xffffffff ;  /* 0xffffffff14147836 */ /* 0x000fe20000000000 */
[----:B------:R-:W-:Y:S01]  /*5a50*/  R2UR UR40, R6 ;  /* 0x00000000062872ca */ /* 0x000fe200000e0000 */
[----:B------:R-:W-:Y:S01]  /*5a60*/  IMAD R6, R5, 0x2000, R12 ;  /* 0x0000200005067824 */ /* 0x000fe200078e020c */
[----:B------:R-:W-:Y:S01]  /*5a70*/  R2UR UR11, R22 ;  /* 0x00000000160b72ca */ /* 0x000fe200000e0000 */
[----:B------:R-:W-:Y:S01]  /*5a80*/  UIADD3.X UR15, URZ, UR23, URZ, UP0, !UPT ;  /* 0x000000173f0f7290 */ /* 0x000fe200087fe43f */
[----:B------:R-:W-:Y:S01]  /*5a90*/  R2UR UR12, R19 ;  /* 0x00000000130c72ca */ /* 0x000fe200000e0000 */
[----:B------:R-:W-:Y:S01]  /*5aa0*/  IMAD R6, R6, 0x4, R14 ;  /* 0x0000000406067824 */ /* 0x000fe200078e020e */
[----:B------:R-:W-:Y:S01]  /*5ab0*/  R2UR UR35, R18 ;  /* 0x00000000122372ca */ /* 0x000fe200000e0000 */
[----:B------:R-:W-:Y:S01]  /*5ac0*/  UIADD3 UR4, UP1, UR22, 0x1f0, URZ ;  /* 0x000001f016047890 */ /* 0x000fe2000ff3e03f */
[----:B------:R-:W-:Y:S01]  /*5ad0*/  ISETP.GT.AND P3, PT, R20, 0x1, PT ;  /* 0x000000011400780c */ /* 0x000fe20003f64270 */
[----:B------:R-:W-:Y:S01]  /*5ae0*/  UIADD3 UR58, UR10, 0x20, URZ ;  /* 0x000000200a3a7890 */ /* 0x000fe2000fffe03f */
[----:B------:R-:W-:Y:S01]  /*5af0*/  R2UR UR18, R6 ;  /* 0x00000000061272ca */ /* 0x000fe200000e0000 */
[----:B------:R-:W-:Y:S01]  /*5b00*/  UIADD3 UR50, UR10, 0x40, URZ ;  /* 0x000000400a327890 */ /* 0x000fe2000fffe03f */
[----:B------:R-:W-:Y:S01]  /*5b10*/  VIADD R5, R5, 0x1 ;  /* 0x0000000105057836 */ /* 0x000fe20000000000 */
[----:B------:R-:W-:Y:S01]  /*5b20*/  UIADD3 UR8, UR40, 0x180, URZ ;  /* 0x0000018028087890 */ /* 0x000fe2000fffe03f */
[----:B------:R-:W-:Y:S01]  /*5b30*/  VIADD R15, R15, 0x80 ;  /* 0x000000800f0f7836 */ /* 0x000fe20000000000 */
[----:B------:R-:W-:-:S02]  /*5b40*/  UIADD3 UR56, UR40, 0x2180, URZ ;  /* 0x0000218028387890 */ /* 0x000fc4000fffe03f */
[----:B------:R-:W-:Y:S01]  /*5b50*/  UIADD3 UR48, UR40, 0x4180, URZ ;  /* 0x0000418028307890 */ /* 0x000fe2000fffe03f */
[C---:B------:R-:W-:Y:S01]  /*5b60*/  ISETP.NE.AND P1, PT, R5.reuse, 0x5, PT ;  /* 0x000000050500780c */ /* 0x040fe20003f25270 */
[----:B------:R-:W-:Y:S02]  /*5b70*/  UIADD3 UR42, UR10, 0x60, URZ ;  /* 0x000000600a2a7890 */ /* 0x000fe4000fffe03f */
[----:B------:R-:W-:Y:S01]  /*5b80*/  UIADD3 UR40, UR40, 0x6180, URZ ;  /* 0x0000618028287890 */ /* 0x000fe2000fffe03f */
[----:B------:R-:W-:Y:S01]  /*5b90*/  SEL R7, RZ, 0x1, P1 ;  /* 0x00000001ff077807 */ /* 0x000fe20000800000 */
[----:B------:R-:W-:Y:S01]  /*5ba0*/  UMOV UR6, 0x0 ;  /* 0x0000000000067882 */ /* 0x000fe20000000000 */
[----:B------:R-:W-:Y:S01]  /*5bb0*/  UMOV UR7, 0x10000000 ;  /* 0x1000000000077882 */ /* 0x000fe20000000000 */
[----:B------:R-:W-:Y:S01]  /*5bc0*/  UIADD3.X UR5, URZ, UR23, URZ, UP1, !UPT ;  /* 0x000000173f057290 */ /* 0x000fe20008ffe43f */
[----:B------:R0:W-:Y:S01]  /*5bd0*/  UTMALDG.3D [UR8], [UR14], desc[UR6] ;  /* 0x000006080e0075b4 */ /* 0x0001e20008011000 */
[----:B------:R-:W-:Y:S01]  /*5be0*/  UIADD3 UR32, UR18, 0x28180, URZ ;  /* 0x0002818012207890 */ /* 0x000fe2000fffe03f */
[----:B------:R-:W-:Y:S01]  /*5bf0*/  LOP3.LUT R4, R4, R7, RZ, 0x3c, !PT ;  /* 0x0000000704047212 */ /* 0x000fe200078e3cff */
[----:B------:R-:W-:Y:S01]  /*5c00*/  UIADD3 UR24, UR18, 0x2a180, URZ ;  /* 0x0002a18012187890 */ /* 0x000fe2000fffe03f */
[----:B------:R-:W-:Y:S01]  /*5c10*/  SEL R5, R5, RZ, P1 ;  /* 0x000000ff05057207 */ /* 0x000fe20000800000 */
[----:B------:R-:W-:Y:S01]  /*5c20*/  UIADD3 UR16, UR18, 0x2c180, URZ ;  /* 0x0002c18012107890 */ /* 0x000fe2000fffe03f */
[----:B------:R-:W-:Y:S01]  /*5c30*/  UMOV UR57, UR9 ;  /* 0x0000000900397c82 */ /* 0x000fe20008000000 */
        /* <DEDUP_REMOVED lines=8> */
[----:B------:R1:W-:Y:S01]  /*5cc0*/  UTMALDG.3D [UR56], [UR14], desc[UR6] ;  /* 0x000006380e0075b4 */ /* 0x0003e20008011000 */
[----:B------:R-:W-:Y:S01]  /*5cd0*/  UMOV UR31, 0x30000 ;  /* 0x00030000001f7882 */ /* 0x000fe20000000000 */
[----:B------:R-:W-:Y:S01]  /*5ce0*/  UMOV UR33, UR9 ;  /* 0x0000000900217c82 */ /* 0x000fe20008000000 */
[----:B------:R-:W-:Y:S01]  /*5cf0*/  UMOV UR34, UR10 ;  /* 0x0000000a00227c82 */ /* 0x000fe20008000000 */
[----:B------:R-:W-:Y:S01]  /*5d00*/  UMOV UR36, UR12 ;  /* 0x0000000c00247c82 */ /* 0x000fe20008000000 */
[----:B------:R-:W-:Y:S01]  /*5d10*/  UMOV UR25, UR9 ;  /* 0x0000000900197c82 */ /* 0x000fe20008000000 */
[----:B------:R-:W-:Y:S01]  /*5d20*/  UMOV UR27, UR35 ;  /* 0x00000023001b7c82 */ /* 0x000fe20008000000 */
[----:B------:R-:W-:Y:S01]  /*5d30*/  UMOV UR28, UR12 ;  /* 0x0000000c001c7c82 */ /* 0x000fe20008000000 */
[----:B0-----:R-:W-:Y:S01]  /*5d40*/  UIADD3 UR8, UR18, 0x2e180, URZ ;  /* 0x0002e18012087890 */ /* 0x001fe2000fffe03f */
[----:B------:R1:W-:Y:S01]  /*5d50*/  UTMALDG.3D [UR48], [UR14], desc[UR6] ;  /* 0x000006300e0075b4 */ /* 0x0003e20008011000 */
        /* <DEDUP_REMOVED lines=8> */
[----:B------:R1:W-:Y:S01]  /*5de0*/  UTMALDG.3D.MULTICAST [UR32], [UR4], UR31, desc[UR6] ;  /* 0x00000620040073b4 */ /* 0x0003e2000801181f */
[----:B------:R1:W-:Y:S01]  /*5df0*/  UTMALDG.3D.MULTICAST [UR24], [UR4], UR31, desc[UR6] ;  /* 0x00000618040073b4 */ /* 0x0003e2000801181f */
[----:B------:R1:W-:Y:S01]  /*5e00*/  UTMALDG.3D.MULTICAST [UR16], [UR4], UR31, desc[UR6] ;  /* 0x00000610040073b4 */ /* 0x0003e2000801181f */
[----:B------:R1:W-:Y:S02]  /*5e10*/  UTMALDG.3D.MULTICAST [UR8], [UR4], UR31, desc[UR6] ;  /* 0x00000608040073b4 */ /* 0x0003e4000801181f */
[----:B-1----:R-:W-:Y:S05]  /*5e20*/  @P3 BRA `(.L_x_110) ;  /* 0xfffffff800b83947 */ /* 0x002fea000383ffff */
.L_x_106:
[----:B------:R-:W-:Y:S05]  /*5e30*/  BSYNC B1 ;  /* 0x0000000000017941 */ /* 0x000fea0003800000 */
.L_x_105:
[----:B------:R-:W2:Y:S01]  /*5e40*/  LDL.64 R24, [R1] ;  /* 0x0000000001187983 */ /* 0x000ea20000100a00 */
[----:B------:R-:W-:Y:S01]  /*5e50*/  LOP3.LUT P4, RZ, R10, 0xff, RZ, 0xc0, !PT ;  /* 0x000000ff0aff7812 */ /* 0x000fe2000788c0ff */
[----:B------:R-:W-:Y:S01]  /*5e60*/  VIADD R7, R8, UR37 ;  /* 0x0000002508077c36 */ /* 0x000fe20008000000 */
[----:B------:R-:W-:Y:S01]  /*5e70*/  ULDC.64 UR4, c[0x0][0x650] ;  /* 0x0001940000047ab9 */ /* 0x000fe20000000a00 */
[----:B------:R-:W-:Y:S01]  /*5e80*/  IMAD.U32 R8, RZ, RZ, UR37 ;  /* 0x00000025ff087e24 */ /* 0x000fe2000f8e00ff */
[----:B------:R-:W-:Y:S01]  /*5e90*/  UISETP.GE.U32.AND UP0, UPT, UR37, 0x5, UPT ;  /* 0x000000052500788c */ /* 0x000fe2000bf06070 */
[----:B------:R-:W-:Y:S01]  /*5ea0*/  BSSY B1, `(.L_x_111) ;  /* 0x000006c000017945 */ /* 0x000fe20003800000 */
[----:B------:R-:W-:Y:S01]  /*5eb0*/  ISETP.GT.U32.AND P1, PT, R7, 0x4, PT ;  /* 0x000000040700780c */ /* 0x000fe20003f24070 */
[----:B------:R-:W-:Y:S01]  /*5ec0*/  IMAD.MOV.U32 R22, RZ, RZ, -0x1 ;  /* 0xffffffffff167424 */ /* 0x000fe200078e00ff */
[----:B------:R-:W-:Y:S01]  /*5ed0*/  PRMT R10, RZ, 0x7610, R10 ;  /* 0x00007610ff0a7816 */ /* 0x000fe2000000000a */
[----:B------:R-:W-:Y:S01]  /*5ee0*/  IMAD.MOV.U32 R18, RZ, RZ, -0x1 ;  /* 0xffffffffff127424 */ /* 0x000fe200078e00ff */
[----:B------:R-:W-:Y:S01]  /*5ef0*/  ISETP.LT.U32.AND P1, PT, R8, 0x5, P1 ;  /* 0x000000050800780c */ /* 0x000fe20000f21070 */
[----:B------:R-:W-:Y:S01]  /*5f00*/  IMAD.MOV.U32 R19, RZ, RZ, -0x1 ;  /* 0xffffffffff137424 */ /* 0x000fe200078e00ff */
[----:B------:R-:W-:Y:S01]  /*5f10*/  PLOP3.LUT P3, PT, PT, PT, UP0, 0x80, 0x0 ;  /* 0x000000000000781c */ /* 0x000fe20003f6f008 */
[----:B------:R-:W0:Y:S01]  /*5f20*/  @P4 S2R R5, SR_CgaCtaId ;  /* 0x0000000000054919 */ /* 0x000e220000008800 */
[----:B------:R-:W-:-:S04]  /*5f30*/  @P4 MOV R4, 0x400 ;  /* 0x0000040000044802 */ /* 0x000fc80000000f00 */
[----:B0-----:R-:W-:Y:S01]  /*5f40*/  @P4 LEA R6, R5, R4, 0x18 ;  /* 0x0000000405064211 */ /* 0x001fe200078ec0ff */
[----:B------:R-:W-:Y:S01]  /*5f50*/  IMAD.WIDE.U32 R4, R7, -0x33333333, RZ ;  /* 0xcccccccd07047825 */ /* 0x000fe200078e00ff */
[----:B------:R-:W-:Y:S02]  /*5f60*/  SEL R4, RZ, 0x1, !P1 ;  /* 0x00000001ff047807 */ /* 0x000fe40004800000 */
[----:B------:R0:W-:Y:S02]  /*5f70*/  @P4 SYNCS.ARRIVE.TRANS64.A1T0 RZ, [R6+URZ+0x88], RZ ;  /* 0x000088ff06ff49a7 */ /* 0x0001e4000810003f */
[----:B------:R-:W-:Y:S02]  /*5f80*/  LOP3.LUT R3, R3, R4, RZ, 0x3c, !PT ;  /* 0x0000000403037212 */ /* 0x000fe400078e3cff */
[----:B------:R-:W-:Y:S02]  /*5f90*/  PRMT R4, RZ, 0x7610, R4 ;  /* 0x00007610ff047816 */ /* 0x000fe40000000004 */
[----:B0-----:R-:W-:-:S04]  /*5fa0*/  SHF.R.U32.HI R6, RZ, 0x2, R5 ;  /* 0x00000002ff067819 */ /* 0x001fc80000011605 */
[----:B------:R-:W-:Y:S01]  /*5fb0*/  @P3 LOP3.LUT R3, R3, 0x1, R6, 0x78, !PT ;  /* 0x0000000103033812 */ /* 0x000fe200078e7806 */
[----:B------:R-:W-:Y:S01]  /*5fc0*/  IMAD R8, R6, -0x5, R7 ;  /* 0xfffffffb06087824 */ /* 0x000fe200078e0207 */
[----:B--2---:R-:W-:-:S04]  /*5fd0*/  IADD3 R16, P4, R16, R24, RZ ;  /* 0x0000001810107210 */ /* 0x004fc80007f9e0ff */
[----:B------:R-:W-:Y:S01]  /*5fe0*/  ISETP.GE.U32.AND P1, PT, R16, UR4, PT ;  /* 0x0000000410007c0c */ /* 0x000fe2000bf26070 */
[----:B------:R-:W-:-:S05]  /*5ff0*/  IMAD.X R17, R17, 0x1, R0, P4 ;  /* 0x0000000111117824 */ /* 0x000fca00020e0600 */
[----:B------:R-:W-:-:S13]  /*6000*/  ISETP.GE.U32.AND.EX P1, PT, R17, UR5, PT, P1 ;  /* 0x0000000511007c0c */ /* 0x000fda000bf26110 */
[----:B------:R-:W-:Y:S05]  /*6010*/  @P1 BRA `(.L_x_112) ;  /* 0x0000000400501947 */ /* 0x000fea0003800000 */
[----:B------:R-:W0:Y:S01]  /*6020*/  S2R R13, SR_CTAID.X ;  /* 0x00000000000d7919 */ /* 0x000e220000002500 */
[----:B------:R-:W-:Y:S01]  /*6030*/  ULDC.64 UR4, c[0x0][0x628] ;  /* 0x00018a0000047ab9 */ /* 0x000fe20000000a00 */
[----:B------:R-:W-:Y:S01]  /*6040*/  ULDC UR7, c[0x0][0x630] ;  /* 0x00018c0000077ab9 */ /* 0x000fe20000000800 */
[----:B------:R-:W-:Y:S01]  /*6050*/  ISETP.NE.U32.AND P1, PT, RZ, UR4, PT ;  /* 0x00000004ff007c0c */ /* 0x000fe2000bf25070 */
[----:B------:R-:W1:Y:S01]  /*6060*/  S2R R14, SR_CTAID.Y ;  /* 0x00000000000e7919 */ /* 0x000e620000002600 */
[----:B------:R-:W-:Y:S01]  /*6070*/  ULDC UR8, c[0x0][0x150] ;  /* 0x0000540000087ab9 */ /* 0x000fe20000000800 */
[----:B------:R-:W-:Y:S01]  /*6080*/  IMAD.MOV.U32 R4, RZ, RZ, R16 ;  /* 0x000000ffff047224 */ /* 0x000fe200078e0010 */
[----:B------:R-:W-:Y:S01]  /*6090*/  ISETP.NE.AND.EX P1, PT, RZ, UR5, PT, P1 ;  /* 0x00000005ff007c0c */ /* 0x000fe2000bf25310 */
[----:B------:R-:W-:Y:S01]  /*60a0*/  IMAD.MOV.U32 R5, RZ, RZ, R17 ;  /* 0x000000ffff057224 */ /* 0x000fe200078e0011 */
[----:B0-----:R-:W-:-:S11]  /*60b0*/  I2FP.F32.U32 R18, R13 ;  /* 0x0000000d00127245 */ /* 0x001fd60000201000 */
[----:B------:R-:W-:Y:S05]  /*60c0*/  @!P1 BRA `(.L_x_113) ;  /* 0x0000000000289947 */ /* 0x000fea0003800000 */
[----:B------:R-:W-:Y:S02]  /*60d0*/  ULDC UR6, c[0x0][0x634] ;  /* 0x00018d0000067ab9 */ /* 0x000fe40000000800 */
[----:B------:R-:W-:-:S05]  /*60e0*/  IADD3 R5, P1, R16, UR6, RZ ;  /* 0x0000000610057c10 */ /* 0x000fca000ff3e0ff */
[----:B------:R-:W-:-:S04]  /*60f0*/  IMAD.X R15, RZ, RZ, R17, P1 ;  /* 0x000000ffff0f7224 */ /* 0x000fc800008e0611 */
[----:B------:R-:W-:-:S04]  /*6100*/  IMAD.WIDE.U32 R6, R15, UR4, RZ ;  /* 0x000000040f067c25 */ /* 0x000fc8000f8e00ff */
[----:B------:R-:W-:-:S04]  /*6110*/  IMAD.WIDE.U32 R6, P1, R5, UR5, R6 ;  /* 0x0000000505067c25 */ /* 0x000fc8000f820006 */
[----:B------:R-:W-:-:S04]  /*6120*/  IMAD.WIDE.U32 R4, R5, UR4, RZ ;  /* 0x0000000405047c25 */ /* 0x000fc8000f8e00ff */
[----:B------:R-:W-:Y:S01]  /*6130*/  IMAD.MOV.U32 R4, RZ, RZ, R7 ;  /* 0x000000ffff047224 */ /* 0x000fe200078e0007 */
[----:B------:R-:W-:Y:S01]  /*6140*/  IADD3 RZ, P3, R5, R6, RZ ;  /* 0x0000000605ff7210 */ /* 0x000fe20007f7e0ff */
[----:B------:R-:W-:-:S04]  /*6150*/  IMAD.X R5, RZ, RZ, RZ, P1 ;  /* 0x000000ffff057224 */ /* 0x000fc800008e06ff */
[----:B------:R-:W-:-:S08]  /*6160*/  IMAD.WIDE.U32.X R4, R15, UR5, R4, P3 ;  /* 0x000000050f047c25 */ /* 0x000fd000098e0404 */
.L_x_113:
[--C-:B------:R-:W-:Y:S01]  /*6170*/  SHF.R.U64 R19, R4, UR7, R5.reuse ;  /* 0x0000000704137c19 */ /* 0x100fe20008001205 */
[----:B------:R-:W-:Y:S01]  /*6180*/  FMUL R18, R18, UR8 ;  /* 0x0000000812127c20 */ /* 0x000fe20008400000 */
[----:B------:R-:W-:Y:S01]  /*6190*/  SHF.R.U32.HI R4, RZ, UR7, R5 ;  /* 0x00000007ff047c19 */ /* 0x000fe20008011605 */
[----:B------:R-:W0:Y:S01]  /*61a0*/  LDC R6, c[0x0][0x144] ;  /* 0x00005100ff067b82 */ /* 0x000e220000000800 */
[----:B------:R-:W-:Y:S01]  /*61b0*/  IADD3 R5, P1, RZ, -R19, RZ ;  /* 0x80000013ff057210 */ /* 0x000fe20007f3e0ff */
[----:B------:R-:W-:Y:S01]  /*61c0*/  ULDC UR6, c[0x0][0x154] ;  /* 0x0000550000067ab9 */ /* 0x000fe20000000800 */
[----:B-1----:R-:W-:Y:S01]  /*61d0*/  I2FP.F32.U32 R7, R14 ;  /* 0x0000000e00077245 */ /* 0x002fe20000201000 */
[----:B------:R-:W1:Y:S01]  /*61e0*/  F2I.U32.TRUNC.NTZ R18, R18 ;  /* 0x0000001200127305 */ /* 0x000e62000020f000 */
[----:B------:R-:W-:Y:S01]  /*61f0*/  ULDC.64 UR4, c[0x0][0x620] ;  /* 0x0001880000047ab9 */ /* 0x000fe20000000a00 */
[----:B------:R-:W-:Y:S01]  /*6200*/  IMAD.X R4, RZ, RZ, ~R4, P1 ;  /* 0x000000ffff047224 */ /* 0x000fe200008e0e04 */
[----:B------:R-:W-:Y:S01]  /*6210*/  ISETP.NE.AND P4, PT, R2, 0x1, PT ;  /* 0x000000010200780c */ /* 0x000fe20003f85270 */
[----:B------:R-:W-:Y:S01]  /*6220*/  FMUL R20, R7, UR6 ;  /* 0x0000000607147c20 */ /* 0x000fe20008400000 */
[----:B------:R-:W2:Y:S01]  /*6230*/  LDC R21, c[0x0][0x148] ;  /* 0x00005200ff157b82 */ /* 0x000ea20000000800 */
[----:B------:R-:W-:Y:S01]  /*6240*/  IMAD R4, R4, UR4, RZ ;  /* 0x0000000404047c24 */ /* 0x000fe2000f8e02ff */
[----:B------:R-:W-:-:S02]  /*6250*/  ULDC.64 UR6, c[0x0][0x640] ;  /* 0x0001900000067ab9 */ /* 0x000fc40000000a00 */
[----:B------:R-:W-:Y:S01]  /*6260*/  ISETP.NE.U32.AND P1, PT, RZ, UR6, PT ;  /* 0x00000006ff007c0c */ /* 0x000fe2000bf25070 */
[----:B------:R-:W3:Y:S01]  /*6270*/  F2I.U32.TRUNC.NTZ R20, R20 ;  /* 0x0000001400147305 */ /* 0x000ee2000020f000 */
[C---:B------:R-:W-:Y:S02]  /*6280*/  IMAD R7, R5.reuse, UR5, R4 ;  /* 0x0000000505077c24 */ /* 0x040fe4000f8e0204 */
[----:B------:R-:W-:Y:S01]  /*6290*/  IMAD.WIDE.U32 R4, R5, UR4, R16 ;  /* 0x0000000405047c25 */ /* 0x000fe2000f8e0010 */
[----:B------:R-:W-:Y:S01]  /*62a0*/  ULDC UR4, c[0x0][0x618] ;  /* 0x0001860000047ab9 */ /* 0x000fe20000000800 */
[----:B------:R-:W-:Y:S02]  /*62b0*/  ISETP.NE.AND.EX P1, PT, RZ, UR7, PT, P1 ;  /* 0x00000007ff007c0c */ /* 0x000fe4000bf25310 */
[----:B------:R-:W-:Y:S02]  /*62c0*/  IMAD.IADD R5, R5, 0x1, R7 ;  /* 0x0000000105057824 */ /* 0x000fe400078e0207 */
[----:B-1----:R-:W-:-:S03]  /*62d0*/  IMAD.MOV R18, RZ, RZ, -R18 ;  /* 0x000000ffff127224 */ /* 0x002fc600078e0a12 */
[----:B------:R-:W-:Y:S01]  /*62e0*/  SHF.R.U64 R15, R4, UR4, R5 ;  /* 0x00000004040f7c19 */ /* 0x000fe20008001205 */
[----:B0-----:R-:W-:Y:S01]  /*62f0*/  IMAD R13, R6, R18, R13 ;  /* 0x00000012060d7224 */ /* 0x001fe200078e020d */
[----:B------:R-:W-:Y:S01]  /*6300*/  SHF.R.U32.HI R4, RZ, UR4, R5 ;  /* 0x00000004ff047c19 */ /* 0x000fe20008011605 */
[----:B------:R-:W-:Y:S01]  /*6310*/  ULDC UR4, c[0x0][0x608] ;  /* 0x0001820000047ab9 */ /* 0x000fe20000000800 */
[----:B---3--:R-:W-:Y:S02]  /*6320*/  IMAD.MOV R6, RZ, RZ, -R20 ;  /* 0x000000ffff067224 */ /* 0x008fe400078e0a14 */
[--C-:B------:R-:W-:Y:S02]  /*6330*/  SHF.R.U64 R18, R15, UR4, R4.reuse ;  /* 0x000000040f127c19 */ /* 0x100fe40008001204 */
[----:B------:R-:W-:Y:S01]  /*6340*/  SHF.R.U32.HI R5, RZ, UR4, R4 ;  /* 0x00000004ff057c19 */ /* 0x000fe20008011604 */
[----:B------:R-:W-:Y:S01]  /*6350*/  ULDC UR4, c[0x0][0x658] ;  /* 0x0001960000047ab9 */ /* 0x000fe20000000800 */
[----:B--2---:R-:W-:-:S02]  /*6360*/  @P4 IMAD R13, R21, R6, R14 ;  /* 0x00000006150d4224 */ /* 0x004fc400078e020e */
[--C-:B------:R-:W-:Y:S02]  /*6370*/  SHF.R.U64 R14, R18, UR4, R5.reuse ;  /* 0x00000004120e7c19 */ /* 0x100fe40008001205 */
[----:B------:R-:W-:-:S03]  /*6380*/  SHF.R.U32.HI R21, RZ, UR4, R5 ;  /* 0x00000004ff157c19 */ /* 0x000fc60008011605 */
[----:B------:R-:W-:Y:S02]  /*6390*/  IMAD.MOV.U32 R6, RZ, RZ, R14 ;  /* 0x000000ffff067224 */ /* 0x000fe400078e000e */
[----:B------:R-:W-:Y:S01]  /*63a0*/  IMAD.MOV.U32 R5, RZ, RZ, R21 ;  /* 0x000000ffff057224 */ /* 0x000fe200078e0015 */
[----:B------:R-:W-:Y:S06]  /*63b0*/  @!P1 BRA `(.L_x_114) ;  /* 0x00000000002c9947 */ /* 0x000fec0003800000 */
        /* <DEDUP_REMOVED lines=9> */
[----:B------:R-:W-:-:S04]  /*6450*/  IMAD.WIDE.U32.X R4, R21, UR7, R4, P3 ;  /* 0x0000000715047c25 */ /* 0x000fc800098e0404 */
[----:B------:R-:W-:-:S07]  /*6460*/  IMAD.MOV.U32 R6, RZ, RZ, R4 ;  /* 0x000000ffff067224 */ /* 0x000fce00078e0004 */
.L_x_114:
[----:B------:R-:W-:Y:S01]  /*6470*/  ULDC UR4, c[0x0][0x648] ;  /* 0x0001920000047ab9 */ /* 0x000fe20000000800 */
[----:B------:R-:W-:Y:S01]  /*6480*/  LOP3.LUT R4, R18, UR29, RZ, 0xc0, !PT ;  /* 0x0000001d12047c12 */ /* 0x000fe2000f8ec0ff */
[----:B------:R-:W-:Y:S01]  /*6490*/  ULDC UR5, c[0x0][0x610] ;  /* 0x0001840000057ab9 */ /* 0x000fe20000000800 */
[----:B------:R-:W-:Y:S01]  /*64a0*/  SHF.R.U64 R5, R6, UR4, R5 ;  /* 0x0000000406057c19 */ /* 0x000fe20008001205 */
[----:B------:R-:W-:Y:S01]  /*64b0*/  ULDC UR4, c[0x0][0x638] ;  /* 0x00018e0000047ab9 */ /* 0x000fe20000000800 */
[----:B------:R-:W-:-:S03]  /*64c0*/  LOP3.LUT R15, R15, UR13, RZ, 0xc0, !PT ;  /* 0x0000000d0f0f7c12 */ /* 0x000fc6000f8ec0ff */
[----:B------:R-:W-:Y:S02]  /*64d0*/  IMAD.MOV R7, RZ, RZ, -R5 ;  /* 0x000000ffff077224 */ /* 0x000fe400078e0a05 */
[----:B------:R-:W-:Y:S02]  /*64e0*/  IMAD R4, R5, UR21, R4 ;  /* 0x0000001505047c24 */ /* 0x000fe4000f8e0204 */
[----:B------:R-:W-:Y:S01]  /*64f0*/  IMAD R14, R7, UR4, R14 ;  /* 0x00000004070e7c24 */ /* 0x000fe2000f8e020e */
[----:B------:R-:W-:Y:S01]  /*6500*/  ULDC UR4, c[0x0][0x600] ;  /* 0x0001800000047ab9 */ /* 0x000fe20000000800 */
[----:B------:R-:W-:Y:S02]  /*6510*/  IMAD R13, R4, UR5, R13 ;  /* 0x00000005040d7c24 */ /* 0x000fe4000f8e020d */
[----:B------:R-:W-:Y:S02]  /*6520*/  IMAD R14, R14, UR4, R15 ;  /* 0x000000040e0e7c24 */ /* 0x000fe4000f8e020f */
[----:B------:R-:W-:-:S03]  /*6530*/  IMAD.MOV.U32 R4, RZ, RZ, 0x1 ;  /* 0x00000001ff047424 */ /* 0x000fc600078e00ff */
[----:B------:R-:W-:Y:S02]  /*6540*/  SEL R18, R14, R13, !P4 ;  /* 0x0000000d0e127207 */ /* 0x000fe40006000000 */
[----:B------:R-:W-:-:S07]  /*6550*/  SEL R22, R13, R14, !P4 ;  /* 0x0000000e0d167207 */ /* 0x000fce0006000000 */
.L_x_112:
[----:B------:R-:W-:Y:S05]  /*6560*/  BSYNC B1 ;  /* 0x0000000000017941 */ /* 0x000fea0003800000 */
.L_x_111:
[----:B------:R-:W-:-:S13]  /*6570*/  LOP3.LUT P1, RZ, R4, 0xff, RZ, 0xc0, !PT ;  /* 0x000000ff04ff7812 */ /* 0x000fda000782c0ff */
[----:B------:R-:W-:Y:S05]  /*6580*/  @P1 BRA `(.L_x_115) ;  /* 0xfffffff000ac1947 */ /* 0x000fea000383ffff */
[----:B------:R-:W-:Y:S05]  /*6590*/  BSYNC B0 ;  /* 0x0000000000007941 */ /* 0x000fea0003800000 */
.L_x_103:
[----:B------:R-:W-:-:S03]  /*65a0*/  UMOV UR4, 0xffffffff ;  /* 0xffffffff00047882 */ /* 0x000fc60000000000 */
[----:B------:R-:W-:Y:S05]  /*65b0*/  BRA.DIV UR4, `(.L_x_116) ;  /* 0x00000006046c7947 */ /* 0x000fea000b800000 */
[----:B------:R-:W-:-:S13]  /*65c0*/  ELECT P6, URZ, PT ;  /* 0x00000000003f782f */ /* 0x000fda00038c0000 */
.L_x_133:
[----:B------:R-:W-:Y:S04]  /*65d0*/  BSSY B0, `(.L_x_117) ;  /* 0x0000034000007945 */ /* 0x000fe80003800000 */
[----:B------:R-:W-:Y:S05]  /*65e0*/  @!P6 BRA `(.L_x_118) ;  /* 0x0000000000c8e947 */ /* 0x000fea0003800000 */
[----:B------:R-:W-:-:S04]  /*65f0*/  LOP3.LUT R23, R23, 0x2, RZ, 0xfc, !PT ;  /* 0x0000000217177812 */ /* 0x000fc800078efcff */
[----:B------:R-:W-:-:S13]  /*6600*/  ISETP.NE.AND P0, PT, R23, 0x3, PT ;  /* 0x000000031700780c */ /* 0x000fda0003f05270 */
[----:B------:R-:W-:Y:S05]  /*6610*/  @!P0 BRA `(.L_x_119) ;  /* 0x0000000000048947 */ /* 0x000fea0003800000 */
[----:B------:R-:W-:Y:S01]  /*6620*/  BPT.TRAP 0x1 ;  /* 0x000000040000795c */ /* 0x000fe20000300000 */
.L_x_119:
[----:B------:R-:W0:Y:S01]  /*6630*/  S2R R5, SR_CgaCtaId ;  /* 0x0000000000057919 */ /* 0x000e220000008800 */
[----:B------:R-:W-:Y:S02]  /*6640*/  MOV R0, 0x400 ;  /* 0x0000040000007802 */ /* 0x000fe40000000f00 */
[----:B------:R-:W-:Y:S02]  /*6650*/  SHF.L.U32 R2, R3, 0x1f, RZ ;  /* 0x0000001f03027819 */ /* 0x000fe400000006ff */
[----:B0-----:R-:W-:-:S05]  /*6660*/  LEA R5, R5, R0, 0x18 ;  /* 0x0000000005057211 */ /* 0x001fca00078ec0ff */
[----:B------:R-:W-:-:S04]  /*6670*/  VIADD R5, R5, 0x28 ;  /* 0x0000002805057836 */ /* 0x000fc80000000000 */
[C---:B------:R-:W-:Y:S02]  /*6680*/  IMAD R7, R8.reuse, 0x8, R5 ;  /* 0x0000000808077824 */ /* 0x040fe400078e0205 */
[----:B------:R-:W-:Y:S02]  /*6690*/  VIADD R8, R8, 0x1 ;  /* 0x0000000108087836 */ /* 0x000fe40000000000 */
[----:B------:R-:W0:Y:S03]  /*66a0*/  SYNCS.PHASECHK.TRANS64.TRYWAIT P0, [R7+URZ], R2 ;  /* 0x00000002070075a7 */ /* 0x000e26000800017f */
[----:B------:R-:W-:-:S04]  /*66b0*/  ISETP.NE.AND P1, PT, R8, 0x5, PT ;  /* 0x000000050800780c */ /* 0x000fc80003f25270 */
[----:B------:R-:W-:Y:S02]  /*66c0*/  SEL R0, RZ, 0x1, P1 ;  /* 0x00000001ff007807 */ /* 0x000fe40000800000 */
[----:B------:R-:W-:Y:S02]  /*66d0*/  SEL R8, R8, RZ, P1 ;  /* 0x000000ff08087207 */ /* 0x000fe40000800000 */
[----:B------:R-:W-:-:S03]  /*66e0*/  LOP3.LUT R9, R3, R0, RZ, 0x3c, !PT ;  /* 0x0000000003097212 */ /* 0x000fc600078e3cff */
[----:B------:R-:W-:Y:S01]  /*66f0*/  IMAD R6, R8, 0x8, R5 ;  /* 0x0000000808067824 */ /* 0x000fe200078e0205 */
[----:B------:R-:W-:Y:S01]  /*6700*/  SHF.L.U32 R3, R9, 0x1f, RZ ;  /* 0x0000001f09037819 */ /* 0x000fe200000006ff */
[----:B0-----:R-:W-:Y:S06]  /*6710*/  @!P0 BRA `(.L_x_120) ;  /* 0x0000000400348947 */ /* 0x001fec0003800000 */
.L_x_134:
[----:B------:R-:W1:Y:S01]  /*6720*/  SYNCS.PHASECHK.TRANS64.TRYWAIT P0, [R6+URZ], R3 ;  /* 0x00000003060075a7 */ /* 0x000e62000800017f */
[----:B------:R-:W-:-:S05]  /*6730*/  VIADD R0, R8, 0x1 ;  /* 0x0000000108007836 */ /* 0x000fca0000000000 */
[----:B------:R-:W-:-:S04]  /*6740*/  ISETP.NE.AND P1, PT, R0, 0x5, PT ;  /* 0x000000050000780c */ /* 0x000fc80003f25270 */
[----:B0-----:R-:W-:Y:S02]  /*6750*/  SEL R2, RZ, 0x1, P1 ;  /* 0x00000001ff027807 */ /* 0x001fe40000800000 */
[----:B------:R-:W-:Y:S02]  /*6760*/  SEL R0, R0, RZ, P1 ;  /* 0x000000ff00007207 */ /* 0x000fe40000800000 */
[----:B------:R-:W-:-:S03]  /*6770*/  LOP3.LUT R9, R9, R2, RZ, 0x3c, !PT ;  /* 0x0000000209097212 */ /* 0x000fc600078e3cff */
[----:B------:R-:W-:Y:S01]  /*6780*/  IMAD R7, R0, 0x8, R5 ;  /* 0x0000000800077824 */ /* 0x000fe200078e0205 */
[----:B------:R-:W-:Y:S01]  /*6790*/  SHF.L.U32 R4, R9, 0x1f, RZ ;  /* 0x0000001f09047819 */ /* 0x000fe200000006ff */
[----:B-1----:R-:W-:Y:S06]  /*67a0*/  @!P0 BRA `(.L_x_121) ;  /* 0x0000000400248947 */ /* 0x002fec0003800000 */
.L_x_135:
[----:B------:R-:W1:Y:S01]  /*67b0*/  SYNCS.PHASECHK.TRANS64.TRYWAIT P0, [R7+URZ], R4 ;  /* 0x00000004070075a7 */ /* 0x000e62000800017f */
[----:B------:R-:W-:-:S05]  /*67c0*/  VIADD R0, R0, 0x1 ;  /* 0x0000000100007836 */ /* 0x000fca0000000000 */
[----:B------:R-:W-:-:S04]  /*67d0*/  ISETP.NE.AND P1, PT, R0, 0x5, PT ;  /* 0x000000050000780c */ /* 0x000fc80003f25270 */
[----:B------:R-:W-:Y:S02]  /*67e0*/  SEL R2, RZ, 0x1, P1 ;  /* 0x00000001ff027807 */ /* 0x000fe40000800000 */
[----:B------:R-:W-:Y:S02]  /*67f0*/  SEL R0, R0, RZ, P1 ;  /* 0x000000ff00007207 */ /* 0x000fe40000800000 */
[----:B------:R-:W-:-:S03]  /*6800*/  LOP3.LUT R9, R9, R2, RZ, 0x3c, !PT ;  /* 0x0000000209097212 */ /* 0x000fc600078e3cff */
[----:B0-----:R-:W-:Y:S01]  /*6810*/  IMAD R6, R0, 0x8, R5 ;  /* 0x0000000800067824 */ /* 0x001fe200078e0205 */
[----:B------:R-:W-:Y:S01]  /*6820*/  SHF.L.U32 R3, R9, 0x1f, RZ ;  /* 0x0000001f09037819 */ /* 0x000fe200000006ff */
[----:B-1----:R-:W-:Y:S06]  /*6830*/  @!P0 BRA `(.L_x_122) ;  /* 0x0000000400148947 */ /* 0x002fec0003800000 */
.L_x_136:
[----:B------:R-:W1:Y:S01]  /*6840*/  SYNCS.PHASECHK.TRANS64.TRYWAIT P0, [R6+URZ], R3 ;  /* 0x00000003060075a7 */ /* 0x000e62000800017f */
[----:B------:R-:W-:-:S05]  /*6850*/  VIADD R0, R0, 0x1 ;  /* 0x0000000100007836 */ /* 0x000fca0000000000 */
[----:B------:R-:W-:-:S04]  /*6860*/  ISETP.NE.AND P1, PT, R0, 0x5, PT ;  /* 0x000000050000780c */ /* 0x000fc80003f25270 */
[----:B------:R-:W-:Y:S02]  /*6870*/  SEL R2, RZ, 0x1, P1 ;  /* 0x00000001ff027807 */ /* 0x000fe40000800000 */
[----:B------:R-:W-:Y:S02]  /*6880*/  SEL R0, R0, RZ, P1 ;  /* 0x000000ff00007207 */ /* 0x000fe40000800000 */
[----:B------:R-:W-:Y:S01]  /*6890*/  LOP3.LUT R2, R9, R2, RZ, 0x3c, !PT ;  /* 0x0000000209027212 */ /* 0x000fe200078e3cff */
[----:B-1----:R-:W-:Y:S06]  /*68a0*/  @!P0 BRA `(.L_x_123) ;  /* 0x00000004000c8947 */ /* 0x002fec0003800000 */
.L_x_137:
[----:B------:R-:W-:Y:S01]  /*68b0*/  IMAD R5, R0, 0x8, R5 ;  /* 0x0000000800057824 */ /* 0x000fe200078e0205 */
[----:B------:R-:W-:-:S07]  /*68c0*/  SHF.L.U32 R0, R2, 0x1f, RZ ;  /* 0x0000001f02007819 */ /* 0x000fce00000006ff */
.L_x_124:
[----:B--2---:R2:W3:Y:S02]  /*68d0*/  SYNCS.PHASECHK.TRANS64.TRYWAIT P0, [R5+URZ], R0 ;  /* 0x00000000050075a7 */ /* 0x0044e4000800017f */
[----:B---3--:R-:W-:Y:S05]  /*68e0*/  @!P0 NANOSLEEP.SYNCS 0x989680 ;  /* 0x009896800000895d */ /* 0x008fea0003900000 */
[----:B------:R-:W3:Y:S02]  /*68f0*/  @!P0 SYNCS.PHASECHK.TRANS64 P0, [R5+URZ], R0 ;  /* 0x00000000050085a7 */ /* 0x000ee4000800007f */
[----:B---3--:R-:W-:Y:S05]  /*6900*/  @!P0 BRA `(.L_x_124) ;  /* 0xfffffffc00f08947 */ /* 0x008fea000383ffff */
.L_x_118:
[----:B------:R-:W-:Y:S05]  /*6910*/  BSYNC B0 ;  /* 0x0000000000007941 */ /* 0x000fea0003800000 */
.L_x_117:
[----:B------:R-:W-:Y:S05]  /*6920*/  EXIT ;  /* 0x000000000000794d */ /* 0x000fea0003800000 */
.L_x_19:
[----:B0-----:R-:W-:-:S04]  /*6930*/  IMAD.U32 R3, RZ, RZ, UR43 ;  /* 0x0000002bff037e24 */ /* 0x001fc8000f8e00ff */
[----:B------:R0:W1:Y:S03]  /*6940*/  SYNCS.PHASECHK.TRANS64.TRYWAIT P0, [R3+URZ+-0x8], R0 ;  /* 0xfffff800030075a7 */ /* 0x000066000800017f */
[----:B-1----:R-:W-:Y:S05]  /*6950*/  @!P0 NANOSLEEP.SYNCS 0x989680 ;  /* 0x009896800000895d */ /* 0x002fea0003900000 */
[----:B------:R-:W1:Y:S02]  /*6960*/  @!P0 SYNCS.PHASECHK.TRANS64 P0, [R3+URZ+-0x8], R0 ;  /* 0xfffff800030085a7 */ /* 0x000e64000800007f */
[----:B-1----:R-:W-:Y:S05]  /*6970*/  @!P0 BRA `(.L_x_19) ;  /* 0xfffffffc00ec8947 */ /* 0x002fea000383ffff */
[----:B------:R-:W-:Y:S05]  /*6980*/  BRA `(.L_x_125) ;  /* 0xffffffac00b07947 */ /* 0x000fea000383ffff */
.L_x_24:
[----:B-1----:R1:W2:Y:S02]  /*6990*/  SYNCS.PHASECHK.TRANS64.TRYWAIT P1, [R3+URZ], R0 ;  /* 0x00000000030075a7 */ /* 0x0022a4000802017f */
[----:B--2---:R-:W-:Y:S05]  /*69a0*/  @!P1 NANOSLEEP.SYNCS 0x989680 ;  /* 0x009896800000995d */ /* 0x004fea0003900000 */
[----:B------:R-:W2:Y:S02]  /*69b0*/  @!P1 SYNCS.PHASECHK.TRANS64 P1, [R3+URZ], R0 ;  /* 0x00000000030095a7 */ /* 0x000ea4000802007f */
[----:B--2---:R-:W-:Y:S05]  /*69c0*/  @!P1 BRA `(.L_x_24) ;  /* 0xfffffffc00f09947 */ /* 0x004fea000383ffff */
[----:B------:R-:W-:Y:S05]  /*69d0*/  BRA `(.L_x_23) ;  /* 0xffffffb0001c7947 */ /* 0x000fea000383ffff */
.L_x_29:
[----:B-1----:R-:W-:-:S04]  /*69e0*/  IMAD.U32 R5, RZ, RZ, UR5 ;  /* 0x00000005ff057e24 */ /* 0x002fc8000f8e00ff */
[----:B------:R1:W2:Y:S03]  /*69f0*/  SYNCS.PHASECHK.TRANS64.TRYWAIT P1, [R5+URZ], R4 ;  /* 0x00000004050075a7 */ /* 0x0002a6000802017f */
[----:B--2---:R-:W-:Y:S05]  /*6a00*/  @!P1 NANOSLEEP.SYNCS 0x989680 ;  /* 0x009896800000995d */ /* 0x004fea0003900000 */
[----:B------:R-:W2:Y:S02]  /*6a10*/  @!P1 SYNCS.PHASECHK.TRANS64 P1, [R5+URZ], R4 ;  /* 0x00000004050095a7 */ /* 0x000ea4000802007f */
[----:B--2---:R-:W-:Y:S05]  /*6a20*/  @!P1 BRA `(.L_x_29) ;  /* 0xfffffffc00ec9947 */ /* 0x004fea000383ffff */
[----:B------:R-:W-:Y:S05]  /*6a30*/  BRA `(.L_x_28) ;  /* 0xffffffb800247947 */ /* 0x000fea000383ffff */
.L_x_35:
[----:B0-----:R-:W-:-:S04]  /*6a40*/  IMAD.U32 R3, RZ, RZ, UR43 ;  /* 0x0000002bff037e24 */ /* 0x001fc8000f8e00ff */
[----:B------:R0:W1:Y:S03]  /*6a50*/  SYNCS.PHASECHK.TRANS64.TRYWAIT P0, [R3+URZ+0x8], R0 ;  /* 0x00000800030075a7 */ /* 0x000066000800017f */
[----:B-1----:R-:W-:Y:S05]  /*6a60*/  @!P0 NANOSLEEP.SYNCS 0x989680 ;  /* 0x009896800000895d */ /* 0x002fea0003900000 */
[----:B------:R-:W1:Y:S02]  /*6a70*/  @!P0 SYNCS.PHASECHK.TRANS64 P0, [R3+URZ+0x8], R0 ;  /* 0x00000800030085a7 */ /* 0x000e64000800007f */
[----:B-1----:R-:W-:Y:S05]  /*6a80*/  @!P0 BRA `(.L_x_35) ;  /* 0xfffffffc00ec8947 */ /* 0x002fea000383ffff */
[----:B------:R-:W-:Y:S05]  /*6a90*/  BRA `(.L_x_126) ;  /* 0xffffffc000b47947 */ /* 0x000fea000383ffff */
.L_x_104:
[----:B------:R-:W-:Y:S01]  /*6aa0*/  BSSY B1, `(.L_x_127) ;  /* 0x0000006000017945 */ /* 0x000fe20003800000 */
[----:B------:R-:W-:-:S07]  /*6ab0*/  IMAD.MOV.U32 R15, RZ, RZ, -0x1 ;  /* 0xffffffffff0f7424 */ /* 0x000fce00078e00ff */
[----:B-----5:R-:W-:Y:S05]  /*6ac0*/  WARPSYNC.COLLECTIVE R15, `(.L_x_128) ;  /* 0x000000000f0c7348 */ /* 0x020fea0003c00000 */
[----:B------:R-:W-:Y:S02]  /*6ad0*/  ELECT P6, UR62, PT ;  /* 0x00000000003e782f */ /* 0x000fe400038c0000 */
[----:B------:R-:W-:Y:S01]  /*6ae0*/  MOV R14, UR62 ;  /* 0x0000003e000e7c02 */ /* 0x000fe20008000f00 */
[----:B-----5:R-:W-:Y:S10]  /*6af0*/  ENDCOLLECTIVE ;  /* 0x000000000000791b */ /* 0x020ff40003800000 */
.L_x_128:
[----:B------:R-:W-:Y:S05]  /*6b00*/  BSYNC B1 ;  /* 0x0000000000017941 */ /* 0x000fea0003800000 */
.L_x_127:
[----:B------:R-:W-:Y:S05]  /*6b10*/  BRA `(.L_x_129) ;  /* 0xffffffec00547947 */ /* 0x000fea000383ffff */
.L_x_107:
[----:B-1----:R1:W2:Y:S02]  /*6b20*/  SYNCS.PHASECHK.TRANS64.TRYWAIT P1, [R13+URZ+0x28], R6 ;  /* 0x000028060d0075a7 */ /* 0x0022a4000802017f */
[----:B--2---:R-:W-:Y:S05]  /*6b30*/  @!P1 NANOSLEEP.SYNCS 0x989680 ;  /* 0x009896800000995d */ /* 0x004fea0003900000 */
[----:B------:R-:W2:Y:S02]  /*6b40*/  @!P1 SYNCS.PHASECHK.TRANS64 P1, [R13+URZ+0x28], R6 ;  /* 0x000028060d0095a7 */ /* 0x000ea4000802007f */
[----:B--2---:R-:W-:Y:S05]  /*6b50*/  @!P1 BRA `(.L_x_107) ;  /* 0xfffffffc00f09947 */ /* 0x004fea000383ffff */
[----:B------:R-:W-:Y:S05]  /*6b60*/  BRA `(.L_x_130) ;  /* 0xffffffec00887947 */ /* 0x000fea000383ffff */
.L_x_116:
[----:B------:R-:W-:Y:S01]  /*6b70*/  BSSY B0, `(.L_x_131) ;  /* 0x0000006000007945 */ /* 0x000fe20003800000 */
[----:B------:R-:W-:-:S07]  /*6b80*/  IMAD.MOV.U32 R15, RZ, RZ, -0x1 ;  /* 0xffffffffff0f7424 */ /* 0x000fce00078e00ff */
[----:B-----5:R-:W-:Y:S05]  /*6b90*/  WARPSYNC.COLLECTIVE R15, `(.L_x_132) ;  /* 0x000000000f0c7348 */ /* 0x020fea0003c00000 */
[----:B------:R-:W-:Y:S02]  /*6ba0*/  ELECT P6, UR62, PT ;  /* 0x00000000003e782f */ /* 0x000fe400038c0000 */
[----:B------:R-:W-:Y:S01]  /*6bb0*/  MOV R14, UR62 ;  /* 0x0000003e000e7c02 */ /* 0x000fe20008000f00 */
[----:B-----5:R-:W-:Y:S10]  /*6bc0*/  ENDCOLLECTIVE ;  /* 0x000000000000791b */ /* 0x020ff40003800000 */
.L_x_132:
[----:B------:R-:W-:Y:S05]  /*6bd0*/  BSYNC B0 ;  /* 0x0000000000007941 */ /* 0x000fea0003800000 */
.L_x_131:
[----:B------:R-:W-:Y:S05]  /*6be0*/  BRA `(.L_x_133) ;  /* 0xfffffff800787947 */ /* 0x000fea000383ffff */
.L_x_120:
[----:B0-----:R0:W1:Y:S02]  /*6bf0*/  SYNCS.PHASECHK.TRANS64.TRYWAIT P0, [R7+URZ], R2 ;  /* 0x00000002070075a7 */ /* 0x001064000800017f */
[----:B-1----:R-:W-:Y:S05]  /*6c00*/  @!P0 NANOSLEEP.SYNCS 0x989680 ;  /* 0x009896800000895d */ /* 0x002fea0003900000 */
[----:B------:R-:W1:Y:S02]  /*6c10*/  @!P0 SYNCS.PHASECHK.TRANS64 P0, [R7+URZ], R2 ;  /* 0x00000002070085a7 */ /* 0x000e64000800007f */
[----:B-1----:R-:W-:Y:S05]  /*6c20*/  @!P0 BRA `(.L_x_120) ;  /* 0xfffffffc00f08947 */ /* 0x002fea000383ffff */
[----:B------:R-:W-:Y:S05]  /*6c30*/  BRA `(.L_x_134) ;  /* 0xfffffff800b87947 */ /* 0x000fea000383ffff */
.L_x_121:
[----:B0-----:R0:W1:Y:S02]  /*6c40*/  SYNCS.PHASECHK.TRANS64.TRYWAIT P0, [R6+URZ], R3 ;  /* 0x00000003060075a7 */ /* 0x001064000800017f */
[----:B-1----:R-:W-:Y:S05]  /*6c50*/  @!P0 NANOSLEEP.SYNCS 0x989680 ;  /* 0x009896800000895d */ /* 0x002fea0003900000 */
[----:B------:R-:W1:Y:S02]  /*6c60*/  @!P0 SYNCS.PHASECHK.TRANS64 P0, [R6+URZ], R3 ;  /* 0x00000003060085a7 */ /* 0x000e64000800007f */
[----:B-1----:R-:W-:Y:S05]  /*6c70*/  @!P0 BRA `(.L_x_121) ;  /* 0xfffffffc00f08947 */ /* 0x002fea000383ffff */
[----:B------:R-:W-:Y:S05]  /*6c80*/  BRA `(.L_x_135) ;  /* 0xfffffff800c87947 */ /* 0x000fea000383ffff */
.L_x_122:
[----:B0-----:R0:W1:Y:S02]  /*6c90*/  SYNCS.PHASECHK.TRANS64.TRYWAIT P0, [R7+URZ], R4 ;  /* 0x00000004070075a7 */ /* 0x001064000800017f */
[----:B-1----:R-:W-:Y:S05]  /*6ca0*/  @!P0 NANOSLEEP.SYNCS 0x989680 ;  /* 0x009896800000895d */ /* 0x002fea0003900000 */
[----:B------:R-:W1:Y:S02]  /*6cb0*/  @!P0 SYNCS.PHASECHK.TRANS64 P0, [R7+URZ], R4 ;  /* 0x00000004070085a7 */ /* 0x000e64000800007f */
[----:B-1----:R-:W-:Y:S05]  /*6cc0*/  @!P0 BRA `(.L_x_122) ;  /* 0xfffffffc00f08947 */ /* 0x002fea000383ffff */
[----:B------:R-:W-:Y:S05]  /*6cd0*/  BRA `(.L_x_136) ;  /* 0xfffffff800d87947 */ /* 0x000fea000383ffff */
.L_x_123:
[----:B-1----:R1:W2:Y:S02]  /*6ce0*/  SYNCS.PHASECHK.TRANS64.TRYWAIT P0, [R6+URZ], R3 ;  /* 0x00000003060075a7 */ /* 0x0022a4000800017f */
[----:B--2---:R-:W-:Y:S05]  /*6cf0*/  @!P0 NANOSLEEP.SYNCS 0x989680 ;  /* 0x009896800000895d */ /* 0x004fea0003900000 */
[----:B------:R-:W2:Y:S02]  /*6d00*/  @!P0 SYNCS.PHASECHK.TRANS64 P0, [R6+URZ], R3 ;  /* 0x00000003060085a7 */ /* 0x000ea4000800007f */
[----:B--2---:R-:W-:Y:S05]  /*6d10*/  @!P0 BRA `(.L_x_123) ;  /* 0xfffffffc00f08947 */ /* 0x004fea000383ffff */
[----:B------:R-:W-:Y:S05]  /*6d20*/  BRA `(.L_x_137) ;  /* 0xfffffff800e07947 */ /* 0x000fea000383ffff */
.L_x_138:
[----:B------:R-:W-:-:S00]  /*6d30*/  BRA `(.L_x_138) ;  /* 0xfffffffc00fc7947 */ /* 0x000fc0000383ffff */
[----:B------:R-:W-:-:S00]  /*6d40*/  NOP ;  /* 0x0000000000007918 */ /* 0x000fc00000000000 */
        /* <DEDUP_REMOVED lines=11> */
.L_x_139:


//--------------------- .nv.global.init           --------------------------
	.section	.nv.global.init,"aw",@progbits
.nv.global.init:
	.type		$str$22,@object
	.size		$str$22,($str$23 - $str$22)
$str$22:
        /*0000*/ 	.byte	0x6b, 0x5f, 0x74, 0x69, 0x6c, 0x65, 0x5f, 0x63, 0x6f, 0x75, 0x6e, 0x74, 0x20, 0x3e, 0x3d, 0x20
        /*0010*/ 	.byte	0x31, 0x00
	.type		$str$23,@object
	.size		$str$23,(__unnamed_1 - $str$23)
$str$23:
        /*0012*/ 	.byte	0x2f, 0x74, 0x6d, 0x70, 0x2f, 0x63, 0x75, 0x74, 0x6c, 0x61, 0x73, 0x73, 0x5f, 0x73, 0x77, 0x65
        /*0022*/ 	.byte	0x65, 0x70, 0x5f, 0x73, 0x72, 0x63, 0x2f, 0x69, 0x6e, 0x63, 0x6c, 0x75, 0x64, 0x65, 0x2f, 0x63
        /*0032*/ 	.byte	0x75, 0x74, 0x6c, 0x61, 0x73, 0x73, 0x2f, 0x67, 0x65, 0x6d, 0x6d, 0x2f, 0x63, 0x6f, 0x6c, 0x6c
        /*0042*/ 	.byte	0x65, 0x63, 0x74, 0x69, 0x76, 0x65, 0x2f, 0x73, 0x6d, 0x39, 0x30, 0x5f, 0x6d, 0x6d, 0x61, 0x5f
        /*0052*/ 	.byte	0x74, 0x6d, 0x61, 0x5f, 0x67, 0x6d, 0x6d, 0x61, 0x5f, 0x73, 0x73, 0x5f, 0x77, 0x61, 0x72, 0x70
        /*0062*/ 	.byte	0x73, 0x70, 0x65, 0x63, 0x69, 0x61, 0x6c, 0x69, 0x7a, 0x65, 0x64, 0x2e, 0x68, 0x70, 0x70, 0x00
	.type		__unnamed_1,@object
	.size		__unnamed_1,(.L_0 - __unnamed_1)
__unnamed_1:
        /*0072*/ 	.byte	0x76, 0x6f, 0x69, 0x64, 0x20, 0x63, 0x75, 0x74, 0x6c, 0x61, 0x73, 0x73, 0x3a, 0x3a, 0x67, 0x65
        /* <DEDUP_REMOVED lines=177> */
        /*0b92*/ 	.byte	0x79, 0x5d, 0x00
.L_0:


//--------------------- .nv.shared._ZN7cutlass13device_kernelINS_4gemm6kernel13GemmUniversalIN4cute5tupleIJiiiiEEENS1_10collective13CollectiveMmaINS1_34MainloopSm90TmaGmmaWarpSpecializedILi5ENS5_IJNS4_1CILi2EEENSA_ILi1EEESC_EEENS1_32KernelTmaWarpSpecializedPingpongEEENS5_IJNSA_ILi64EEESG_NSA_ILi128EEEEEENS_10tfloat32_tENS5_IJlSC_lEEESJ_SK_NS4_8TiledMMAINS4_8MMA_AtomIJNS4_4SM904GMMA29MMA_64x64x8_F32TF32TF32_SS_TNILNSO_7ScaleInE1ELSQ_1EEEEEENS4_6LayoutINS5_IJSC_SC_SC_EEENS5_IJNSA_ILi0EEESV_SV_EEEEENS5_IJNS4_10UnderscoreESY_SY_EEEEENS4_13SM90_TMA_LOADENS4_14ComposedLayoutINS4_7SwizzleILi3ELi4ELi3EEENS4_18smem_ptr_flag_bitsILi32EEENST_INS5_IJNSA_ILi8EEENSA_ILi32EEEEEENS5_IJS18_SC_EEEEEEEvNS4_8identityENS4_23SM90_TMA_LOAD_MULTICASTES1C_vS1D_EENS_8epilogue10collective6detail29Sm90TmaWarpSpecializedAdapterINS1H_15DefaultEpilogueISJ_SK_SK_NS1G_6thread17LinearCombinationISJ_Li1EffLNS1L_9ScaleType4KindE0ELNS_15FloatRoundStyleE2ESJ_EENS1_15EpilogueDefaultEEEEEvvEEEEvNT_6ParamsE --------------------------
	.section	.nv.shared._ZN7cutlass13device_kernelINS_4gemm6kernel13GemmUniversalIN4cute5tupleIJiiiiEEENS1_10collective13CollectiveMmaINS1_34MainloopSm90TmaGmmaWarpSpecializedILi5ENS5_IJNS4_1CILi2EEENSA_ILi1EEESC_EEENS1_32KernelTmaWarpSpecializedPingpongEEENS5_IJNSA_ILi64EEESG_NSA_ILi128EEEEEENS_10tfloat32_tENS5_IJlSC_lEEESJ_SK_NS4_8TiledMMAINS4_8MMA_AtomIJNS4_4SM904GMMA29MMA_64x64x8_F32TF32TF32_SS_TNILNSO_7ScaleInE1ELSQ_1EEEEEENS4_6LayoutINS5_IJSC_SC_SC_EEENS5_IJNSA_ILi0EEESV_SV_EEEEENS5_IJNS4_10UnderscoreESY_SY_EEEEENS4_13SM90_TMA_LOADENS4_14ComposedLayoutINS4_7SwizzleILi3ELi4ELi3EEENS4_18smem_ptr_flag_bitsILi32EEENST_INS5_IJNSA_ILi8EEENSA_ILi32EEEEEENS5_IJS18_SC_EEEEEEEvNS4_8identityENS4_23SM90_TMA_LOAD_MULTICASTES1C_vS1D_EENS_8epilogue10collective6detail29Sm90TmaWarpSpecializedAdapterINS1H_15DefaultEpilogueISJ_SK_SK_NS1G_6thread17LinearCombinationISJ_Li1EffLNS1L_9ScaleType4KindE0ELNS_15FloatRoundStyleE2ESJ_EENS1_15EpilogueDefaultEEEEEvvEEEEvNT_6ParamsE,"aw",@nobits
	.sectionflags	@""
	.align	16
	.zero		1024


//--------------------- .nv.shared.reserved.0     --------------------------
	.section	.nv.shared.reserved.0,"aw",@nobits
	.weak		__nv_reservedSMEM_offset_0_alias
	.size		__nv_reservedSMEM_offset_0_alias, 0, 0
	.other		__nv_reservedSMEM_offset_0_alias,@"STO_CUDA_RESERVED_SHARED STV_DEFAULT"
__nv_reservedSMEM_offset_0_alias:
	.zero		0


//--------------------- .nv.global                --------------------------
	.section	.nv.global,"aw",@nobits
.nv.global:
	.type		_ZN39_INTERNAL_96903edd_4_k_cu_58cef6cc_66244cute1_E,@object
	.size		_ZN39_INTERNAL_96903edd_4_k_cu_58cef6cc_66244cute1_E,(_ZN39_INTERNAL_96903edd_4_k_cu_58cef6cc_66244cuda3std3__45__cpo6cbeginE - _ZN39_INTERNAL_96903edd_4_k_cu_58cef6cc_66244cute1_E)
_ZN39_INTERNAL_96903edd_4_k_cu_58cef6cc_66244cute1_E:
	.zero		1
	.type		_ZN39_INTERNAL_96903edd_4_k_cu_58cef6cc_66244cuda3std3__45__cpo6cbeginE,@object
	.size		_ZN39_INTERNAL_96903edd_4_k_cu_58cef6cc_66244cuda3std3__45__cpo6cbeginE,(_ZN39_INTERNAL_96903edd_4_k_cu_58cef6cc_66244cuda3std3__48in_placeE - _ZN39_INTERNAL_96903edd_4_k_cu_58cef6cc_66244cuda3std3__45__cpo6cbeginE)
_ZN39_INTERNAL_96903edd_4_k_cu_58cef6cc_66244cuda3std3__45__cpo6cbeginE:
	.zero		1
	.type		_ZN39_INTERNAL_96903edd_4_k_cu_58cef6cc_66244cuda3std3__48in_placeE,@object
	.size		_ZN39_INTERNAL_96903edd_4_k_cu_58cef6cc_66244cuda3std3__48in_placeE,(_ZN39_INTERNAL_96903edd_4_k_cu_58cef6cc_66244cuda3std6ranges3__45__cpo9iter_moveE - _ZN39_INTERNAL_96903edd_4_k_cu_58cef6cc_66244cuda3std3__48in_placeE)
_ZN39_INTERNAL_96903edd_4_k_cu_58cef6cc_66244cuda3std3__48in_placeE:
	.zero		1
	.type		_ZN39_INTERNAL_96903edd_4_k_cu_58cef6cc_66244cuda3std6ranges3__45__cpo9iter_moveE,@object
	.size		_ZN39_INTERNAL_96903edd_4_k_cu_58cef6cc_66244cuda3std6ranges3__45__cpo9iter_moveE,(_ZN39_INTERNAL_96903edd_4_k_cu_58cef6cc_66244cuda3std3__45__cpo5beginE - _ZN39_INTERNAL_96903edd_4_k_cu_58cef6cc_66244cuda3std6ranges3__45__cpo9iter_moveE)
_ZN39_INTERNAL_96903edd_4_k_cu_58cef6cc_66244cuda3std6ranges3__45__cpo9iter_moveE:
	.zero		1
	.type		_ZN39_INTERNAL_96903edd_4_k_cu_58cef6cc_66244cuda3std3__45__cpo5beginE,@object
	.size		_ZN39_INTERNAL_96903edd_4_k_cu_58cef6cc_66244cuda3std3__45__cpo5beginE,(_ZN39_INTERNAL_96903edd_4_k_cu_58cef6cc_66244cuda3std3__441_GLOBAL__N__96903edd_4_k_cu_58cef6cc_66246ignoreE - _ZN39_INTERNAL_96903edd_4_k_cu_58cef6cc_66244cuda3std3__45__cpo5beginE)
_ZN39_INTERNAL_96903edd_4_k_cu_58cef6cc_66244cuda3std3__45__cpo5beginE:
	.zero		1
	.type		_ZN39_INTERNAL_96903edd_4_k_cu_58cef6cc_66244cuda3std3__441_GLOBAL__N__96903edd_4_k_cu_58cef6cc_66246ignoreE,@object
	.size		_ZN39_INTERNAL_96903edd_4_k_cu_58cef6cc_66244cuda3std3__441_GLOBAL__N__96903edd_4_k_cu_58cef6cc_66246ignoreE,(_ZN39_INTERNAL_96903edd_4_k_cu_58cef6cc_66244cute7productE - _ZN39_INTERNAL_96903edd_4_k_cu_58cef6cc_66244cuda3std3__441_GLOBAL__N__96903edd_4_k_cu_58cef6cc_66246ignoreE)
_ZN39_INTERNAL_96903edd_4_k_cu_58cef6cc_66244cuda3std3__441_GLOBAL__N__96903edd_4_k_cu_58cef6cc_66246ignoreE:
	.zero		1
	.type		_ZN39_INTERNAL_96903edd_4_k_cu_58cef6cc_66244cute7productE,@object
	.size		_ZN39_INTERNAL_96903edd_4_k_cu_58cef6cc_66244cute7productE,(_ZN39_INTERNAL_96903edd_4_k_cu_58cef6cc_66244cuda3std3__45__cpo3endE - _ZN39_INTERNAL_96903edd_4_k_cu_58cef6cc_66244cute7productE)
_ZN39_INTERNAL_96903edd_4_k_cu_58cef6cc_66244cute7productE:
	.zero		1
	.type		_ZN39_INTERNAL_96903edd_4_k_cu_58cef6cc_66244cuda3std3__45__cpo3endE,@object
	.size		_ZN39_INTERNAL_96903edd_4_k_cu_58cef6cc_66244cuda3std3__45__cpo3endE,(_ZN39_INTERNAL_96903edd_4_k_cu_58cef6cc_66244cuda3std3__419piecewise_constructE - _ZN39_INTERNAL_96903edd_4_k_cu_58cef6cc_66244cuda3std3__45__cpo3endE)
_ZN39_INTERNAL_96903edd_4_k_cu_58cef6cc_66244cuda3std3__45__cpo3endE:
	.zero		1
	.type		_ZN39_INTERNAL_96903edd_4_k_cu_58cef6cc_66244cuda3std3__419piecewise_constructE,@object
	.size		_ZN39_INTERNAL_96903edd_4_k_cu_58cef6cc_66244cuda3std3__419piecewise_constructE,(_ZN39_INTERNAL_96903edd_4_k_cu_58cef6cc_66244cuda3std3__45__cpo4cendE - _ZN39_INTERNAL_96903edd_4_k_cu_58cef6cc_66244cuda3std3__419piecewise_constructE)
_ZN39_INTERNAL_96903edd_4_k_cu_58cef6cc_66244cuda3std3__419piecewise_constructE:
	.zero		1
	.type		_ZN39_INTERNAL_96903edd_4_k_cu_58cef6cc_66244cuda3std3__45__cpo4cendE,@object
	.size		_ZN39_INTERNAL_96903edd_4_k_cu_58cef6cc_66244cuda3std3__45__cpo4cendE,(_ZN39_INTERNAL_96903edd_4_k_cu_58cef6cc_66244cuda3std6ranges3__45__cpo4swapE - _ZN39_INTERNAL_96903edd_4_k_cu_58cef6cc_66244cuda3std3__45__cpo4cendE)
_ZN39_INTERNAL_96903edd_4_k_cu_58cef6cc_66244cuda3std3__45__cpo4cendE:
	.zero		1
	.type		_ZN39_INTERNAL_96903edd_4_k_cu_58cef6cc_66244cuda3std6ranges3__45__cpo4swapE,@object
	.size		_ZN39_INTERNAL_96903edd_4_k_cu_58cef6cc_66244cuda3std6ranges3__45__cpo4swapE,(.L_8 - _ZN39_INTERNAL_96903edd_4_k_cu_58cef6cc_66244cuda3std6ranges3__45__cpo4swapE)
_ZN39_INTERNAL_96903edd_4_k_cu_58cef6cc_66244cuda3std6ranges3__45__cpo4swapE:
	.zero		1
.L_8:


//--------------------- .nv.constant0._ZN7cutlass13device_kernelINS_4gemm6kernel13GemmUniversalIN4cute5tupleIJiiiiEEENS1_10collective13CollectiveMmaINS1_34MainloopSm90TmaGmmaWarpSpecializedILi5ENS5_IJNS4_1CILi2EEENSA_ILi1EEESC_EEENS1_32KernelTmaWarpSpecializedPingpongEEENS5_IJNSA_ILi64EEESG_NSA_ILi128EEEEEENS_10tfloat32_tENS5_IJlSC_lEEESJ_SK_NS4_8TiledMMAINS4_8MMA_AtomIJNS4_4SM904GMMA29MMA_64x64x8_F32TF32TF32_SS_TNILNSO_7ScaleInE1ELSQ_1EEEEEENS4_6LayoutINS5_IJSC_SC_SC_EEENS5_IJNSA_ILi0EEESV_SV_EEEEENS5_IJNS4_10UnderscoreESY_SY_EEEEENS4_13SM90_TMA_LOADENS4_14ComposedLayoutINS4_7SwizzleILi3ELi4ELi3EEENS4_18smem_ptr_flag_bitsILi32EEENST_INS5_IJNSA_ILi8EEENSA_ILi32EEEEEENS5_IJS18_SC_EEEEEEEvNS4_8identityENS4_23SM90_TMA_LOAD_MULTICASTES1C_vS1D_EENS_8epilogue10collective6detail29Sm90TmaWarpSpecializedAdapterINS1H_15DefaultEpilogueISJ_SK_SK_NS1G_6thread17LinearCombinationISJ_Li1EffLNS1L_9ScaleType4KindE0ELNS_15FloatRoundStyleE2ESJ_EENS1_15EpilogueDefaultEEEEEvvEEEEvNT_6ParamsE --------------------------
	.section	.nv.constant0._ZN7cutlass13device_kernelINS_4gemm6kernel13GemmUniversalIN4cute5tupleIJiiiiEEENS1_10collective13CollectiveMmaINS1_34MainloopSm90TmaGmmaWarpSpecializedILi5ENS5_IJNS4_1CILi2EEENSA_ILi1EEESC_EEENS1_32KernelTmaWarpSpecializedPingpongEEENS5_IJNSA_ILi64EEESG_NSA_ILi128EEEEEENS_10tfloat32_tENS5_IJlSC_lEEESJ_SK_NS4_8TiledMMAINS4_8MMA_AtomIJNS4_4SM904GMMA29MMA_64x64x8_F32TF32TF32_SS_TNILNSO_7ScaleInE1ELSQ_1EEEEEENS4_6LayoutINS5_IJSC_SC_SC_EEENS5_IJNSA_ILi0EEESV_SV_EEEEENS5_IJNS4_10UnderscoreESY_SY_EEEEENS4_13SM90_TMA_LOADENS4_14ComposedLayoutINS4_7SwizzleILi3ELi4ELi3EEENS4_18smem_ptr_flag_bitsILi32EEENST_INS5_IJNSA_ILi8EEENSA_ILi32EEEEEENS5_IJS18_SC_EEEEEEEvNS4_8identityENS4_23SM90_TMA_LOAD_MULTICASTES1C_vS1D_EENS_8epilogue10collective6detail29Sm90TmaWarpSpecializedAdapterINS1H_15DefaultEpilogueISJ_SK_SK_NS1G_6thread17LinearCombinationISJ_Li1EffLNS1L_9ScaleType4KindE0ELNS_15FloatRoundStyleE2ESJ_EENS1_15EpilogueDefaultEEEEEvvEEEEvNT_6ParamsE,"a",@progbits
	.sectionflags	@""
	.align	4
.nv.constant0._ZN7cutlass13device_kernelINS_4gemm6kernel13GemmUniversalIN4cute5tupleIJiiiiEEENS1_10collective13CollectiveMmaINS1_34MainloopSm90TmaGmmaWarpSpecializedILi5ENS5_IJNS4_1CILi2EEENSA_ILi1EEESC_EEENS1_32KernelTmaWarpSpecializedPingpongEEENS5_IJNSA_ILi64EEESG_NSA_ILi128EEEEEENS_10tfloat32_tENS5_IJlSC_lEEESJ_SK_NS4_8TiledMMAINS4_8MMA_AtomIJNS4_4SM904GMMA29MMA_64x64x8_F32TF32TF32_SS_TNILNSO_7ScaleInE1ELSQ_1EEEEEENS4_6LayoutINS5_IJSC_SC_SC_EEENS5_IJNSA_ILi0EEESV_SV_EEEEENS5_IJNS4_10UnderscoreESY_SY_EEEEENS4_13SM90_TMA_LOADENS4_14ComposedLayoutINS4_7SwizzleILi3ELi4ELi3EEENS4_18smem_ptr_flag_bitsILi32EEENST_INS5_IJNSA_ILi8EEENSA_ILi32EEEEEENS5_IJS18_SC_EEEEEEEvNS4_8identityENS4_23SM90_TMA_LOAD_MULTICASTES1C_vS1D_EENS_8epilogue10collective6detail29Sm90TmaWarpSpecializedAdapterINS1H_15DefaultEpilogueISJ_SK_SK_NS1G_6thread17LinearCombinationISJ_Li1EffLNS1L_9ScaleType4KindE0ELNS_15FloatRoundStyleE2ESJ_EENS1_15EpilogueDefaultEEEEEvvEEEEvNT_6ParamsE:
	.zero		1664


//--------------------- SYMBOLS --------------------------

	.type		.nv.reservedSmem.offset0,@object
	.size		.nv.reservedSmem.offset0,0x4
	.type		__assertfail,@function
